	.target	sm_100a

	.elftype	@"ET_EXEC"


//--------------------- .note.nv.tkinfo           --------------------------
	.section	.note.nv.tkinfo,"",@"SHT_NOTE"
	.sectionflags	@"SHF_NOTE_NV_TKINFO"
	.tkinfo
        /*0018*/ 	.word	0x00000002
        /*0030*/ 	.string	""
        /*0030*/ 	.string	"ptxas"
        /*0030*/ 	.string	"Cuda compilation tools, release 13.0, V13.0.88"
        /*0030*/ 	.string	"Build cuda_13.0.r13.0/compiler.36424714_0"
        /*0030*/ 	.string	"-arch sm_100a -m 64 "



//--------------------- .note.nv.cuinfo           --------------------------
	.section	.note.nv.cuinfo,"",@"SHT_NOTE"
	.sectionflags	@"SHF_NOTE_NV_CUINFO"
        /*0018*/ 	.short	0x0002
        /*001a*/ 	.short	0x0064
        /*001c*/ 	.short	0x0082
	.zero		2


//--------------------- .nv.info                  --------------------------
	.section	.nv.info,"",@"SHT_CUDA_INFO"
	.align	4


	//----- nvinfo : EIATTR_REGCOUNT
	.align		4
        /*0000*/ 	.byte	0x04, 0x2f
        /*0002*/ 	.short	(.L_19 - .L_18)
	.align		4
.L_18:
        /*0004*/ 	.word	index@(_ZN7cutlass13device_kernelINS_4gemm6kernel13GemmUniversalIN4cute5tupleIJiiiiEEENS1_10collective13CollectiveMmaINS1_35MainloopSm100TmaUmmaWarpSpecializedILi5ELi2ELi4ENS5_IJNS4_1CILi1EEENSA_ILi2EEESB_EEEEENS5_IJNSA_ILi64EEENSA_ILi128EEENSA_ILi32EEEEEENS_12float_e4m3_tENS5_IJlSB_lEEESJ_SK_NS4_8TiledMMAINS4_8MMA_AtomIJNS4_10MMA_TraitsINS4_19SM100_MMA_F8F6F4_SSEJSJ_SJ_fSF_SG_NS4_17integral_constantINS4_4UMMA5MajorELSR_0EEESS_NSP_INSQ_7ScaleInELST_0EEESU_EEEEEENS4_6LayoutINS5_IJSB_SB_SB_EEENS5_IJNSA_ILi0EEESZ_SZ_EEEEENS5_IJNS4_10UnderscoreES12_S12_EEEEENS4_23SM90_TMA_LOAD_MULTICASTENS4_14ComposedLayoutINS4_7SwizzleILi1ELi4ELi3EEENS4_18smem_ptr_flag_bitsILi8EEENSX_INS5_IJNSA_ILi8EEESH_EEENS5_IJSH_SB_EEEEEEEvNS4_8identityENS4_13SM90_TMA_LOADES1F_vS1G_EENS_8epilogue10collective18CollectiveEpilogueINS1J_23Sm100TmaWarpSpecializedILi2ELi2ELi32ELb0ELb0EEEJSI_NS5_IJNSX_ISF_SB_EES1O_EEESJ_SK_SJ_SK_NS1J_6fusion15FusionCallbacksIS1N_NS1Q_17LinearCombinationISJ_fSJ_fLNS_15FloatRoundStyleE2EEESI_S1P_JEEENS4_5SM1004TMEM4LOAD26SM100_TMEM_LOAD_16dp32b32xES1H_NS16_INS17_ILi2ELi4ELi3EEES1A_NSX_INS5_IJS1B_SF_EEENS5_IJSF_SB_EEEEEEENS4_39AutoVectorizingCopyWithAssumedAlignmentILi128EEENS4_14SM90_TMA_STOREES24_S26_S26_EEEvvEEEEvNT_6ParamsE)
        /*0008*/ 	.word	0x00000072


	//----- nvinfo : EIATTR_FRAME_SIZE
	.align		4
.L_19:
        /*000c*/ 	.byte	0x04, 0x11
        /*000e*/ 	.short	(.L_21 - .L_20)
	.align		4
.L_20:
        /*0010*/ 	.word	index@($__internal_2_$__cuda_sm10x_tcgen05_guardrail_trap_unallocated_columns_being_dealloced)
        /*0014*/ 	.word	0x00000000


	//----- nvinfo : EIATTR_FRAME_SIZE
	.align		4
.L_21:
        /*0018*/ 	.byte	0x04, 0x11
        /*001a*/ 	.short	(.L_23 - .L_22)
	.align		4
.L_22:
        /*001c*/ 	.word	index@($__internal_1_$__cuda_sm10x_tcgen05_guardrail_trap_phase_invalid_during_alloc)
        /*0020*/ 	.word	0x00000000


	//----- nvinfo : EIATTR_FRAME_SIZE
	.align		4
.L_23:
        /*0024*/ 	.byte	0x04, 0x11
        /*0026*/ 	.short	(.L_25 - .L_24)
	.align		4
.L_24:
        /*0028*/ 	.word	index@($__internal_0_$__cuda_sm10x_tcgen05_guardrail_trap_col_being_dealloced_not_returned_by_alloc)
        /*002c*/ 	.word	0x00000000


	//----- nvinfo : EIATTR_FRAME_SIZE
	.align		4
.L_25:
        /*0030*/ 	.byte	0x04, 0x11
        /*0032*/ 	.short	(.L_27 - .L_26)
	.align		4
.L_26:
        /*0034*/ 	.word	index@(_ZN7cutlass13device_kernelINS_4gemm6kernel13GemmUniversalIN4cute5tupleIJiiiiEEENS1_10collective13CollectiveMmaINS1_35MainloopSm100TmaUmmaWarpSpecializedILi5ELi2ELi4ENS5_IJNS4_1CILi1EEENSA_ILi2EEESB_EEEEENS5_IJNSA_ILi64EEENSA_ILi128EEENSA_ILi32EEEEEENS_12float_e4m3_tENS5_IJlSB_lEEESJ_SK_NS4_8TiledMMAINS4_8MMA_AtomIJNS4_10MMA_TraitsINS4_19SM100_MMA_F8F6F4_SSEJSJ_SJ_fSF_SG_NS4_17integral_constantINS4_4UMMA5MajorELSR_0EEESS_NSP_INSQ_7ScaleInELST_0EEESU_EEEEEENS4_6LayoutINS5_IJSB_SB_SB_EEENS5_IJNSA_ILi0EEESZ_SZ_EEEEENS5_IJNS4_10UnderscoreES12_S12_EEEEENS4_23SM90_TMA_LOAD_MULTICASTENS4_14ComposedLayoutINS4_7SwizzleILi1ELi4ELi3EEENS4_18smem_ptr_flag_bitsILi8EEENSX_INS5_IJNSA_ILi8EEESH_EEENS5_IJSH_SB_EEEEEEEvNS4_8identityENS4_13SM90_TMA_LOADES1F_vS1G_EENS_8epilogue10collective18CollectiveEpilogueINS1J_23Sm100TmaWarpSpecializedILi2ELi2ELi32ELb0ELb0EEEJSI_NS5_IJNSX_ISF_SB_EES1O_EEESJ_SK_SJ_SK_NS1J_6fusion15FusionCallbacksIS1N_NS1Q_17LinearCombinationISJ_fSJ_fLNS_15FloatRoundStyleE2EEESI_S1P_JEEENS4_5SM1004TMEM4LOAD26SM100_TMEM_LOAD_16dp32b32xES1H_NS16_INS17_ILi2ELi4ELi3EEES1A_NSX_INS5_IJS1B_SF_EEENS5_IJSF_SB_EEEEEEENS4_39AutoVectorizingCopyWithAssumedAlignmentILi128EEENS4_14SM90_TMA_STOREES24_S26_S26_EEEvvEEEEvNT_6ParamsE)
        /*0038*/ 	.word	0x00000000


	//----- nvinfo : EIATTR_MIN_STACK_SIZE
	.align		4
.L_27:
        /*003c*/ 	.byte	0x04, 0x12
        /*003e*/ 	.short	(.L_29 - .L_28)
	.align		4
.L_28:
        /*0040*/ 	.word	index@(_ZN7cutlass13device_kernelINS_4gemm6kernel13GemmUniversalIN4cute5tupleIJiiiiEEENS1_10collective13CollectiveMmaINS1_35MainloopSm100TmaUmmaWarpSpecializedILi5ELi2ELi4ENS5_IJNS4_1CILi1EEENSA_ILi2EEESB_EEEEENS5_IJNSA_ILi64EEENSA_ILi128EEENSA_ILi32EEEEEENS_12float_e4m3_tENS5_IJlSB_lEEESJ_SK_NS4_8TiledMMAINS4_8MMA_AtomIJNS4_10MMA_TraitsINS4_19SM100_MMA_F8F6F4_SSEJSJ_SJ_fSF_SG_NS4_17integral_constantINS4_4UMMA5MajorELSR_0EEESS_NSP_INSQ_7ScaleInELST_0EEESU_EEEEEENS4_6LayoutINS5_IJSB_SB_SB_EEENS5_IJNSA_ILi0EEESZ_SZ_EEEEENS5_IJNS4_10UnderscoreES12_S12_EEEEENS4_23SM90_TMA_LOAD_MULTICASTENS4_14ComposedLayoutINS4_7SwizzleILi1ELi4ELi3EEENS4_18smem_ptr_flag_bitsILi8EEENSX_INS5_IJNSA_ILi8EEESH_EEENS5_IJSH_SB_EEEEEEEvNS4_8identityENS4_13SM90_TMA_LOADES1F_vS1G_EENS_8epilogue10collective18CollectiveEpilogueINS1J_23Sm100TmaWarpSpecializedILi2ELi2ELi32ELb0ELb0EEEJSI_NS5_IJNSX_ISF_SB_EES1O_EEESJ_SK_SJ_SK_NS1J_6fusion15FusionCallbacksIS1N_NS1Q_17LinearCombinationISJ_fSJ_fLNS_15FloatRoundStyleE2EEESI_S1P_JEEENS4_5SM1004TMEM4LOAD26SM100_TMEM_LOAD_16dp32b32xES1H_NS16_INS17_ILi2ELi4ELi3EEES1A_NSX_INS5_IJS1B_SF_EEENS5_IJSF_SB_EEEEEEENS4_39AutoVectorizingCopyWithAssumedAlignmentILi128EEENS4_14SM90_TMA_STOREES24_S26_S26_EEEvvEEEEvNT_6ParamsE)
        /*0044*/ 	.word	0x00000000
.L_29:


//--------------------- .nv.compat                --------------------------
	.section	.nv.compat,"",@"SHT_CUDA_COMPAT_INFO"
	.align	4
        /*0000*/ 	.byte	0x02, 0x09, 0x01, 0x00, 0x02, 0x02, 0x02, 0x00, 0x02, 0x05, 0x05, 0x00, 0x03, 0x07, 0x01, 0x01
        /*0010*/ 	.byte	0x02, 0x03, 0x01, 0x00, 0x02, 0x06, 0x01, 0x00, 0x04, 0x0b, 0x08, 0x00, 0x09, 0x00, 0x00, 0x00
        /*0020*/ 	.byte	0x00, 0x00, 0x00, 0x00


//--------------------- .nv.info._ZN7cutlass13device_kernelINS_4gemm6kernel13GemmUniversalIN4cute5tupleIJiiiiEEENS1_10collective13CollectiveMmaINS1_35MainloopSm100TmaUmmaWarpSpecializedILi5ELi2ELi4ENS5_IJNS4_1CILi1EEENSA_ILi2EEESB_EEEEENS5_IJNSA_ILi64EEENSA_ILi128EEENSA_ILi32EEEEEENS_12float_e4m3_tENS5_IJlSB_lEEESJ_SK_NS4_8TiledMMAINS4_8MMA_AtomIJNS4_10MMA_TraitsINS4_19SM100_MMA_F8F6F4_SSEJSJ_SJ_fSF_SG_NS4_17integral_constantINS4_4UMMA5MajorELSR_0EEESS_NSP_INSQ_7ScaleInELST_0EEESU_EEEEEENS4_6LayoutINS5_IJSB_SB_SB_EEENS5_IJNSA_ILi0EEESZ_SZ_EEEEENS5_IJNS4_10UnderscoreES12_S12_EEEEENS4_23SM90_TMA_LOAD_MULTICASTENS4_14ComposedLayoutINS4_7SwizzleILi1ELi4ELi3EEENS4_18smem_ptr_flag_bitsILi8EEENSX_INS5_IJNSA_ILi8EEESH_EEENS5_IJSH_SB_EEEEEEEvNS4_8identityENS4_13SM90_TMA_LOADES1F_vS1G_EENS_8epilogue10collective18CollectiveEpilogueINS1J_23Sm100TmaWarpSpecializedILi2ELi2ELi32ELb0ELb0EEEJSI_NS5_IJNSX_ISF_SB_EES1O_EEESJ_SK_SJ_SK_NS1J_6fusion15FusionCallbacksIS1N_NS1Q_17LinearCombinationISJ_fSJ_fLNS_15FloatRoundStyleE2EEESI_S1P_JEEENS4_5SM1004TMEM4LOAD26SM100_TMEM_LOAD_16dp32b32xES1H_NS16_INS17_ILi2ELi4ELi3EEES1A_NSX_INS5_IJS1B_SF_EEENS5_IJSF_SB_EEEEEEENS4_39AutoVectorizingCopyWithAssumedAlignmentILi128EEENS4_14SM90_TMA_STOREES24_S26_S26_EEEvvEEEEvNT_6ParamsE --------------------------
	.section	.nv.info._ZN7cutlass13device_kernelINS_4gemm6kernel13GemmUniversalIN4cute5tupleIJiiiiEEENS1_10collective13CollectiveMmaINS1_35MainloopSm100TmaUmmaWarpSpecializedILi5ELi2ELi4ENS5_IJNS4_1CILi1EEENSA_ILi2EEESB_EEEEENS5_IJNSA_ILi64EEENSA_ILi128EEENSA_ILi32EEEEEENS_12float_e4m3_tENS5_IJlSB_lEEESJ_SK_NS4_8TiledMMAINS4_8MMA_AtomIJNS4_10MMA_TraitsINS4_19SM100_MMA_F8F6F4_SSEJSJ_SJ_fSF_SG_NS4_17integral_constantINS4_4UMMA5MajorELSR_0EEESS_NSP_INSQ_7ScaleInELST_0EEESU_EEEEEENS4_6LayoutINS5_IJSB_SB_SB_EEENS5_IJNSA_ILi0EEESZ_SZ_EEEEENS5_IJNS4_10UnderscoreES12_S12_EEEEENS4_23SM90_TMA_LOAD_MULTICASTENS4_14ComposedLayoutINS4_7SwizzleILi1ELi4ELi3EEENS4_18smem_ptr_flag_bitsILi8EEENSX_INS5_IJNSA_ILi8EEESH_EEENS5_IJSH_SB_EEEEEEEvNS4_8identityENS4_13SM90_TMA_LOADES1F_vS1G_EENS_8epilogue10collective18CollectiveEpilogueINS1J_23Sm100TmaWarpSpecializedILi2ELi2ELi32ELb0ELb0EEEJSI_NS5_IJNSX_ISF_SB_EES1O_EEESJ_SK_SJ_SK_NS1J_6fusion15FusionCallbacksIS1N_NS1Q_17LinearCombinationISJ_fSJ_fLNS_15FloatRoundStyleE2EEESI_S1P_JEEENS4_5SM1004TMEM4LOAD26SM100_TMEM_LOAD_16dp32b32xES1H_NS16_INS17_ILi2ELi4ELi3EEES1A_NSX_INS5_IJS1B_SF_EEENS5_IJSF_SB_EEEEEEENS4_39AutoVectorizingCopyWithAssumedAlignmentILi128EEENS4_14SM90_TMA_STOREES24_S26_S26_EEEvvEEEEvNT_6ParamsE,"",@"SHT_CUDA_INFO"
	.sectionflags	@""
	.align	4


	//----- nvinfo : EIATTR_CUDA_API_VERSION
	.align		4
        /*0000*/ 	.byte	0x04, 0x37
        /*0002*/ 	.short	(.L_31 - .L_30)
.L_30:
        /*0004*/ 	.word	0x00000082


	//----- nvinfo : EIATTR_KPARAM_INFO
	.align		4
.L_31:
        /*0008*/ 	.byte	0x04, 0x17
        /*000a*/ 	.short	(.L_33 - .L_32)
.L_32:
        /*000c*/ 	.word	0x00000000
        /*0010*/ 	.short	0x0000
        /*0012*/ 	.short	0x0000
        /*0014*/ 	.byte	0x00, 0xf0, 0x01, 0x20


	//----- nvinfo : EIATTR_AT_ENTRY_FRAGMENTS
	.align		4
.L_33:
        /*0018*/ 	.byte	0x04, 0x4f
        /*001a*/ 	.short	(.L_35 - .L_34)


	//   ....[0]....
.L_34:
        /*001c*/ 	.word	0x00000006


	//----- nvinfo : EIATTR_RESERVED_SMEM_USED
	.align		4
.L_35:
        /*0020*/ 	.byte	0x01, 0x41
	.zero		2


	//----- nvinfo : EIATTR_SPARSE_MMA_MASK
	.align		4
        /*0024*/ 	.byte	0x03, 0x50
        /*0026*/ 	.short	0x0000


	//----- nvinfo : EIATTR_TCGEN05_1CTA_USED
	.align		4
        /*0028*/ 	.byte	0x01, 0x51
	.zero		2


	//----- nvinfo : EIATTR_MAXREG_COUNT
	.align		4
        /*002c*/ 	.byte	0x03, 0x1b
        /*002e*/ 	.short	0x00ff


	//----- nvinfo : EIATTR_NUM_BARRIERS
	.align		4
        /*0030*/ 	.byte	0x02, 0x4c
        /*0032*/ 	.byte	0x07
	.zero		1


	//----- nvinfo : EIATTR_EXTERNS
	.align		4
        /*0034*/ 	.byte	0x04, 0x0f
        /*0036*/ 	.short	(.L_37 - .L_36)


	//   ....[0]....
	.align		4
.L_36:
        /*0038*/ 	.word	index@(__assertfail)


	//----- nvinfo : EIATTR_MERCURY_ISA_VERSION
	.align		4
.L_37:
        /*003c*/ 	.byte	0x03, 0x5f
        /*003e*/ 	.short	0x0101


	//----- nvinfo : EIATTR_INT_WARP_WIDE_INSTR_OFFSETS
	.align		4
        /*0040*/ 	.byte	0x04, 0x31
        /*0042*/ 	.short	(.L_39 - .L_38)


	//   ....[0]....
.L_38:
        /*0044*/ 	.word	0x00003be0


	//   ....[1]....
        /*0048*/ 	.word	0x00003c00


	//   ....[2]....
        /*004c*/ 	.word	0x00003c30


	//   ....[3]....
        /*0050*/ 	.word	0x00004770


	//   ....[4]....
        /*0054*/ 	.word	0x000047e0


	//   ....[5]....
        /*0058*/ 	.word	0x000048b0


	//   ....[6]....
        /*005c*/ 	.word	0x00004960


	//----- nvinfo : EIATTR_COOP_GROUP_MASK_REGIDS
	.align		4
.L_39:
        /*0060*/ 	.byte	0x04, 0x29
        /*0062*/ 	.short	(.L_41 - .L_40)


	//   ....[0]....
.L_40:
        /*0064*/ 	.word	0xffffffff


	//   ....[1]....
        /*0068*/ 	.word	0xffffffff


	//   ....[2]....
        /*006c*/ 	.word	0xffffffff


	//   ....[3]....
        /*0070*/ 	.word	0xffffffff


	//   ....[4]....
        /*0074*/ 	.word	0xffffffff


	//   ....[5]....
        /*0078*/ 	.word	0xffffffff


	//   ....[6]....
        /*007c*/ 	.word	0xffffffff


	//   ....[7]....
        /*0080*/ 	.word	0xffffffff


	//   ....[8]....
        /*0084*/ 	.word	0xffffffff


	//   ....[9]....
        /*0088*/ 	.word	0xffffffff


	//   ....[10]....
        /*008c*/ 	.word	0xffffffff


	//   ....[11]....
        /*0090*/ 	.word	0xffffffff


	//   ....[12]....
        /*0094*/ 	.word	0xffffffff


	//   ....[13]....
        /*0098*/ 	.word	0xffffffff


	//----- nvinfo : EIATTR_COOP_GROUP_INSTR_OFFSETS
	.align		4
.L_41:
        /*009c*/ 	.byte	0x04, 0x28
        /*009e*/ 	.short	(.L_43 - .L_42)


	//   ....[0]....
.L_42:
        /*00a0*/ 	.word	0x00000080


	//   ....[1]....
        /*00a4*/ 	.word	0x000004f0


	//   ....[2]....
        /*00a8*/ 	.word	0x000006c0


	//   ....[3]....
        /*00ac*/ 	.word	0x00000820


	//   ....[4]....
        /*00b0*/ 	.word	0x00000920


	//   ....[5]....
        /*00b4*/ 	.word	0x00000a90


	//   ....[6]....
        /*00b8*/ 	.word	0x00000c30


	//   ....[7]....
        /*00bc*/ 	.word	0x00000de0


	//   ....[8]....
        /*00c0*/ 	.word	0x00001fc0


	//   ....[9]....
        /*00c4*/ 	.word	0x00002f20


	//   ....[10]....
        /*00c8*/ 	.word	0x00003130


	//   ....[11]....
        /*00cc*/ 	.word	0x00003160


	//   ....[12]....
        /*00d0*/ 	.word	0x00003ac0


	//   ....[13]....
        /*00d4*/ 	.word	0x00003cf0


	//----- nvinfo : EIATTR_VRC_CTA_INIT_COUNT
	.align		4
.L_43:
        /*00d8*/ 	.byte	0x02, 0x4a
        /*00da*/ 	.byte	0x80
	.zero		1


	//----- nvinfo : EIATTR_SYSCALL_OFFSETS
	.align		4
        /*00dc*/ 	.byte	0x04, 0x46
        /*00de*/ 	.short	(.L_45 - .L_44)


	//   ....[0]....
.L_44:
        /*00e0*/ 	.word	0x00005570


	//   ....[1]....
        /*00e4*/ 	.word	0x000056b0


	//   ....[2]....
        /*00e8*/ 	.word	0x00005ee0


	//   ....[3]....
        /*00ec*/ 	.word	0x00006c70


	//----- nvinfo : EIATTR_MBARRIER_INSTR_OFFSETS
	.align		4
.L_45:
        /*00f0*/ 	.byte	0x04, 0x39
        /*00f2*/ 	.short	(.L_47 - .L_46)


	//   ....[0]....
.L_46:
        /*00f4*/ 	.word	0x00000610
        /*00f8*/ 	.word	0x000000ff
        /*00fc*/ 	.word	0x00000000
        /*0100*/ 	.short	0x0100
        /*0102*/ 	.byte	0x04
	.zero		1


	//   ....[1]....
        /*0104*/ 	.word	0x00000620
        /*0108*/ 	.word	0x000000ff
        /*010c*/ 	.word	0x00000028
        /*0110*/ 	.short	0x0100
        /*0112*/ 	.byte	0x04
	.zero		1


	//   ....[2]....
        /*0114*/ 	.word	0x00000630
        /*0118*/ 	.word	0x000000ff
        /*011c*/ 	.word	0x00000008
        /*0120*/ 	.short	0x0100
        /*0122*/ 	.byte	0x04
	.zero		1


	//   ....[3]....
        /*0124*/ 	.word	0x00000640
        /*0128*/ 	.word	0x000000ff
        /*012c*/ 	.word	0x00000030
        /*0130*/ 	.short	0x0100
        /*0132*/ 	.byte	0x04
	.zero		1


	//   ....[4]....
        /*0134*/ 	.word	0x00000650
        /*0138*/ 	.word	0x000000ff
        /*013c*/ 	.word	0x00000010
        /*0140*/ 	.short	0x0100
        /*0142*/ 	.byte	0x04
	.zero		1


	//   ....[5]....
        /*0144*/ 	.word	0x00000660
        /*0148*/ 	.word	0x000000ff
        /*014c*/ 	.word	0x00000038
        /*0150*/ 	.short	0x0100
        /*0152*/ 	.byte	0x04
	.zero		1


	//   ....[6]....
        /*0154*/ 	.word	0x00000670
        /*0158*/ 	.word	0x000000ff
        /*015c*/ 	.word	0x00000018
        /*0160*/ 	.short	0x0100
        /*0162*/ 	.byte	0x04
	.zero		1


	//   ....[7]....
        /*0164*/ 	.word	0x00000680
        /*0168*/ 	.word	0x000000ff
        /*016c*/ 	.word	0x00000040
        /*0170*/ 	.short	0x0100
        /*0172*/ 	.byte	0x04
	.zero		1


	//   ....[8]....
        /*0174*/ 	.word	0x00000690
        /*0178*/ 	.word	0x000000ff
        /*017c*/ 	.word	0x00000020
        /*0180*/ 	.short	0x0100
        /*0182*/ 	.byte	0x04
	.zero		1


	//   ....[9]....
        /*0184*/ 	.word	0x000006a0
        /*0188*/ 	.word	0x000000ff
        /*018c*/ 	.word	0x00000048
        /*0190*/ 	.short	0x0100
        /*0192*/ 	.byte	0x04
	.zero		1


	//   ....[10]....
        /*0194*/ 	.word	0x000007d0
        /*0198*/ 	.word	0x000000ff
        /*019c*/ 	.word	0x00000050
        /*01a0*/ 	.short	0x0100
        /*01a2*/ 	.byte	0x04
	.zero		1


	//   ....[11]....
        /*01a4*/ 	.word	0x000007e0
        /*01a8*/ 	.word	0x000000ff
        /*01ac*/ 	.word	0x00000060
        /*01b0*/ 	.short	0x0100
        /*01b2*/ 	.byte	0x04
	.zero		1


	//   ....[12]....
        /*01b4*/ 	.word	0x000007f0
        /*01b8*/ 	.word	0x000000ff
        /*01bc*/ 	.word	0x00000058
        /*01c0*/ 	.short	0x0100
        /*01c2*/ 	.byte	0x04
	.zero		1


	//   ....[13]....
        /*01c4*/ 	.word	0x00000800
        /*01c8*/ 	.word	0x000000ff
        /*01cc*/ 	.word	0x00000068
        /*01d0*/ 	.short	0x0100
        /*01d2*/ 	.byte	0x04
	.zero		1


	//   ....[14]....
        /*01d4*/ 	.word	0x000008f0
        /*01d8*/ 	.word	0x000000ff
        /*01dc*/ 	.word	0x00000070
        /*01e0*/ 	.short	0x0100
        /*01e2*/ 	.byte	0x06
	.zero		1


	//   ....[15]....
        /*01e4*/ 	.word	0x00000900
        /*01e8*/ 	.word	0x000000ff
        /*01ec*/ 	.word	0x00000078
        /*01f0*/ 	.short	0x0100
        /*01f2*/ 	.byte	0x06
	.zero		1


	//   ....[16]....
        /*01f4*/ 	.word	0x00000a40
        /*01f8*/ 	.word	0x000000ff
        /*01fc*/ 	.word	0x00000080
        /*0200*/ 	.short	0x0100
        /*0202*/ 	.byte	0x06
	.zero		1


	//   ....[17]....
        /*0204*/ 	.word	0x00000a50
        /*0208*/ 	.word	0x000000ff
        /*020c*/ 	.word	0x00000090
        /*0210*/ 	.short	0x0100
        /*0212*/ 	.byte	0x06
	.zero		1


	//   ....[18]....
        /*0214*/ 	.word	0x00000a60
        /*0218*/ 	.word	0x000000ff
        /*021c*/ 	.word	0x00000088
        /*0220*/ 	.short	0x0100
        /*0222*/ 	.byte	0x06
	.zero		1


	//   ....[19]....
        /*0224*/ 	.word	0x00000a70
        /*0228*/ 	.word	0x000000ff
        /*022c*/ 	.word	0x00000098
        /*0230*/ 	.short	0x0100
        /*0232*/ 	.byte	0x06
	.zero		1


	//   ....[20]....
        /*0234*/ 	.word	0x00000ba0
        /*0238*/ 	.word	0x000000ff
        /*023c*/ 	.word	0x000000a0
        /*0240*/ 	.short	0x0100
        /*0242*/ 	.byte	0x04
	.zero		1


	//   ....[21]....
        /*0244*/ 	.word	0x00000bb0
        /*0248*/ 	.word	0x000000ff
        /*024c*/ 	.word	0x000000c0
        /*0250*/ 	.short	0x0100
        /*0252*/ 	.byte	0x04
	.zero		1


	//   ....[22]....
        /*0254*/ 	.word	0x00000bc0
        /*0258*/ 	.word	0x000000ff
        /*025c*/ 	.word	0x000000a8
        /*0260*/ 	.short	0x0100
        /*0262*/ 	.byte	0x04
	.zero		1


	//   ....[23]....
        /*0264*/ 	.word	0x00000bd0
        /*0268*/ 	.word	0x000000ff
        /*026c*/ 	.word	0x000000c8
        /*0270*/ 	.short	0x0100
        /*0272*/ 	.byte	0x04
	.zero		1


	//   ....[24]....
        /*0274*/ 	.word	0x00000be0
        /*0278*/ 	.word	0x000000ff
        /*027c*/ 	.word	0x000000b0
        /*0280*/ 	.short	0x0100
        /*0282*/ 	.byte	0x04
	.zero		1


	//   ....[25]....
        /*0284*/ 	.word	0x00000bf0
        /*0288*/ 	.word	0x000000ff
        /*028c*/ 	.word	0x000000d0
        /*0290*/ 	.short	0x0100
        /*0292*/ 	.byte	0x04
	.zero		1


	//   ....[26]....
        /*0294*/ 	.word	0x00000c00
        /*0298*/ 	.word	0x000000ff
        /*029c*/ 	.word	0x000000b8
        /*02a0*/ 	.short	0x0100
        /*02a2*/ 	.byte	0x04
	.zero		1


	//   ....[27]....
        /*02a4*/ 	.word	0x00000c10
        /*02a8*/ 	.word	0x000000ff
        /*02ac*/ 	.word	0x000000d8
        /*02b0*/ 	.short	0x0100
        /*02b2*/ 	.byte	0x04
	.zero		1


	//   ....[28]....
        /*02b4*/ 	.word	0x00000d00
        /*02b8*/ 	.word	0x000000ff
        /*02bc*/ 	.word	0x000000e0
        /*02c0*/ 	.short	0x0100
        /*02c2*/ 	.byte	0x04
	.zero		1


	//   ....[29]....
        /*02c4*/ 	.word	0x00000d10
        /*02c8*/ 	.word	0x000000ff
        /*02cc*/ 	.word	0x000000f0
        /*02d0*/ 	.short	0x0100
        /*02d2*/ 	.byte	0x04
	.zero		1


	//   ....[30]....
        /*02d4*/ 	.word	0x00000d20
        /*02d8*/ 	.word	0x000000ff
        /*02dc*/ 	.word	0x000000e8
        /*02e0*/ 	.short	0x0100
        /*02e2*/ 	.byte	0x04
	.zero		1


	//   ....[31]....
        /*02e4*/ 	.word	0x00000d30
        /*02e8*/ 	.word	0x000000ff
        /*02ec*/ 	.word	0x000000f8
        /*02f0*/ 	.short	0x0100
        /*02f2*/ 	.byte	0x04
	.zero		1


	//   ....[32]....
        /*02f4*/ 	.word	0x00001870
        /*02f8*/ 	.word	0x00000000
        /*02fc*/ 	.word	0x000000f0
        /*0300*/ 	.short	0x010a
        /*0302*/ 	.byte	0xff
	.zero		1


	//   ....[33]....
        /*0304*/ 	.word	0x00001890
        /*0308*/ 	.word	0x00000000
        /*030c*/ 	.word	0x000000e0
        /*0310*/ 	.short	0x0101
        /*0312*/ 	.byte	0xff
	.zero		1


	//   ....[34]....
        /*0314*/ 	.word	0x00001950
        /*0318*/ 	.word	0x000000ff
        /*031c*/ 	.word	0x00000028
        /*0320*/ 	.short	0x010a
        /*0322*/ 	.byte	0x04
	.zero		1


	//   ....[35]....
        /*0324*/ 	.word	0x000019d0
        /*0328*/ 	.word	0x000000ff
        /*032c*/ 	.word	0x00000028
        /*0330*/ 	.short	0x010a
        /*0332*/ 	.byte	0x21
	.zero		1


	//   ....[36]....
        /*0334*/ 	.word	0x00001b60
        /*0338*/ 	.word	0x000000ff
        /*033c*/ 	.word	0x00000028
        /*0340*/ 	.short	0x010a
        /*0342*/ 	.byte	0x08
	.zero		1


	//   ....[37]....
        /*0344*/ 	.word	0x00001c80
        /*0348*/ 	.word	0x000000ff
        /*034c*/ 	.word	0x00000078
        /*0350*/ 	.short	0x0101
        /*0352*/ 	.byte	0x07
	.zero		1


	//   ....[38]....
        /*0354*/ 	.word	0x00001ca0
        /*0358*/ 	.word	0x000000ff
        /*035c*/ 	.word	0x00000028
        /*0360*/ 	.short	0x010a
        /*0362*/ 	.byte	0x04
	.zero		1


	//   ....[39]....
        /*0364*/ 	.word	0x00001d20
        /*0368*/ 	.word	0x000000ff
        /*036c*/ 	.word	0x00000028
        /*0370*/ 	.short	0x010a
        /*0372*/ 	.byte	0x11
	.zero		1


	//   ....[40]....
        /*0374*/ 	.word	0x00001eb0
        /*0378*/ 	.word	0x000000ff
        /*037c*/ 	.word	0x00000028
        /*0380*/ 	.short	0x010a
        /*0382*/ 	.byte	0x06
	.zero		1


	//   ....[41]....
        /*0384*/ 	.word	0x00001ff0
        /*0388*/ 	.word	0x00000003
        /*038c*/ 	.word	0x00000080
        /*0390*/ 	.short	0x010a
        /*0392*/ 	.byte	0xff
	.zero		1


	//   ....[42]....
        /*0394*/ 	.word	0x00002140
        /*0398*/ 	.word	0x00000000
        /*039c*/ 	.word	0x00000000
        /*03a0*/ 	.short	0x0101
        /*03a2*/ 	.byte	0xff
	.zero		1


	//   ....[43]....
        /*03a4*/ 	.word	0x000026e0
        /*03a8*/ 	.word	0x000000ff
        /*03ac*/ 	.word	0x00000000
        /*03b0*/ 	.short	0x010a
        /*03b2*/ 	.byte	0x04
	.zero		1


	//   ....[44]....
        /*03b4*/ 	.word	0x00002770
        /*03b8*/ 	.word	0x000000ff
        /*03bc*/ 	.word	0x00000000
        /*03c0*/ 	.short	0x010a
        /*03c2*/ 	.byte	0x05
	.zero		1


	//   ....[45]....
        /*03c4*/ 	.word	0x00002800
        /*03c8*/ 	.word	0x000000ff
        /*03cc*/ 	.word	0x00000000
        /*03d0*/ 	.short	0x010a
        /*03d2*/ 	.byte	0x05
	.zero		1


	//   ....[46]....
        /*03d4*/ 	.word	0x00002890
        /*03d8*/ 	.word	0x000000ff
        /*03dc*/ 	.word	0x00000000
        /*03e0*/ 	.short	0x010a
        /*03e2*/ 	.byte	0x05
	.zero		1


	//   ....[47]....
        /*03e4*/ 	.word	0x00002930
        /*03e8*/ 	.word	0x00000000
        /*03ec*/ 	.word	0x00000000
        /*03f0*/ 	.short	0x010a
        /*03f2*/ 	.byte	0xff
	.zero		1


	//   ....[48]....
        /*03f4*/ 	.word	0x00002a70
        /*03f8*/ 	.word	0x00000002
        /*03fc*/ 	.word	0x000000e0
        /*0400*/ 	.short	0x010a
        /*0402*/ 	.byte	0xff
	.zero		1


	//   ....[49]....
        /*0404*/ 	.word	0x00002ad0
        /*0408*/ 	.word	0x00000004
        /*040c*/ 	.word	0x00000000
        /*0410*/ 	.short	0x0101
        /*0412*/ 	.byte	0xff
	.zero		1


	//   ....[50]....
        /*0414*/ 	.word	0x00002af0
        /*0418*/ 	.word	0x000000ff
        /*041c*/ 	.word	0x00000090
        /*0420*/ 	.short	0x010a
        /*0422*/ 	.byte	0x04
	.zero		1


	//   ....[51]....
        /*0424*/ 	.word	0x00002c10
        /*0428*/ 	.word	0x00000002
        /*042c*/ 	.word	0x00000080
        /*0430*/ 	.short	0x010a
        /*0432*/ 	.byte	0xff
	.zero		1


	//   ....[52]....
        /*0434*/ 	.word	0x00002d20
        /*0438*/ 	.word	0x00000002
        /*043c*/ 	.word	0x00000000
        /*0440*/ 	.short	0x0101
        /*0442*/ 	.byte	0xff
	.zero		1


	//   ....[53]....
        /*0444*/ 	.word	0x00002db0
        /*0448*/ 	.word	0x000000ff
        /*044c*/ 	.word	0x00000090
        /*0450*/ 	.short	0x0106
        /*0452*/ 	.byte	0x04
	.zero		1


	//   ....[54]....
        /*0454*/ 	.word	0x00002dd0
        /*0458*/ 	.word	0x000000ff
        /*045c*/ 	.word	0x00000090
        /*0460*/ 	.short	0x010a
        /*0462*/ 	.byte	0x04
	.zero		1


	//   ....[55]....
        /*0464*/ 	.word	0x00002e60
        /*0468*/ 	.word	0x000000ff
        /*046c*/ 	.word	0x00000090
        /*0470*/ 	.short	0x0106
        /*0472*/ 	.byte	0x07
	.zero		1


	//   ....[56]....
        /*0474*/ 	.word	0x00002ea0
        /*0478*/ 	.word	0x00000000
        /*047c*/ 	.word	0x00000090
        /*0480*/ 	.short	0x010a
        /*0482*/ 	.byte	0xff
	.zero		1


	//   ....[57]....
        /*0484*/ 	.word	0x000033a0
        /*0488*/ 	.word	0x00000000
        /*048c*/ 	.word	0x00000080
        /*0490*/ 	.short	0x010a
        /*0492*/ 	.byte	0xff
	.zero		1


	//   ....[58]....
        /*0494*/ 	.word	0x000034a0
        /*0498*/ 	.word	0x00000003
        /*049c*/ 	.word	0x00000000
        /*04a0*/ 	.short	0x0101
        /*04a2*/ 	.byte	0xff
	.zero		1


	//   ....[59]....
        /*04a4*/ 	.word	0x000034b0
        /*04a8*/ 	.word	0x000000ff
        /*04ac*/ 	.word	0x00000000
        /*04b0*/ 	.short	0x010a
        /*04b2*/ 	.byte	0x04
	.zero		1


	//   ....[60]....
        /*04b4*/ 	.word	0x000034d0
        /*04b8*/ 	.word	0x000000ff
        /*04bc*/ 	.word	0x000000c0
        /*04c0*/ 	.short	0x010a
        /*04c2*/ 	.byte	0x13
	.zero		1


	//   ....[61]....
        /*04c4*/ 	.word	0x00003610
        /*04c8*/ 	.word	0x000000ff
        /*04cc*/ 	.word	0x00000000
        /*04d0*/ 	.short	0x010a
        /*04d2*/ 	.byte	0x06
	.zero		1


	//   ....[62]....
        /*04d4*/ 	.word	0x00003710
        /*04d8*/ 	.word	0x000000ff
        /*04dc*/ 	.word	0x00000000
        /*04e0*/ 	.short	0x010a
        /*04e2*/ 	.byte	0x04
	.zero		1


	//   ....[63]....
        /*04e4*/ 	.word	0x000038f0
        /*04e8*/ 	.word	0x000000ff
        /*04ec*/ 	.word	0x00000000
        /*04f0*/ 	.short	0x010a
        /*04f2*/ 	.byte	0x04
	.zero		1


	//   ....[64]....
        /*04f4*/ 	.word	0x00003980
        /*04f8*/ 	.word	0x000000ff
        /*04fc*/ 	.word	0x00000000
        /*0500*/ 	.short	0x010a
        /*0502*/ 	.byte	0x05
	.zero		1


	//   ....[65]....
        /*0504*/ 	.word	0x00003a10
        /*0508*/ 	.word	0x000000ff
        /*050c*/ 	.word	0x00000000
        /*0510*/ 	.short	0x010a
        /*0512*/ 	.byte	0x05
	.zero		1


	//   ....[66]....
        /*0514*/ 	.word	0x00003aa0
        /*0518*/ 	.word	0x000000ff
        /*051c*/ 	.word	0x00000000
        /*0520*/ 	.short	0x010a
        /*0522*/ 	.byte	0x04
	.zero		1


	//   ....[67]....
        /*0524*/ 	.word	0x00003f70
        /*0528*/ 	.word	0x0000000c
        /*052c*/ 	.word	0x00000080
        /*0530*/ 	.short	0x010a
        /*0532*/ 	.byte	0xff
	.zero		1


	//   ....[68]....
        /*0534*/ 	.word	0x000040e0
        /*0538*/ 	.word	0x00000000
        /*053c*/ 	.word	0x00000000
        /*0540*/ 	.short	0x0101
        /*0542*/ 	.byte	0xff
	.zero		1


	//   ....[69]....
        /*0544*/ 	.word	0x00004570
        /*0548*/ 	.word	0x000000ff
        /*054c*/ 	.word	0x00000078
        /*0550*/ 	.short	0x010a
        /*0552*/ 	.byte	0x15
	.zero		1


	//   ....[70]....
        /*0554*/ 	.word	0x000046f0
        /*0558*/ 	.word	0x000000ff
        /*055c*/ 	.word	0x00000060
        /*0560*/ 	.short	0x010a
        /*0562*/ 	.byte	0x15
	.zero		1


	//   ....[71]....
        /*0564*/ 	.word	0x00004860
        /*0568*/ 	.word	0x000000ff
        /*056c*/ 	.word	0x00000050
        /*0570*/ 	.short	0x010b
        /*0572*/ 	.byte	0x15
	.zero		1


	//   ....[72]....
        /*0574*/ 	.word	0x00004870
        /*0578*/ 	.word	0x000000ff
        /*057c*/ 	.word	0x00000000
        /*0580*/ 	.short	0x0101
        /*0582*/ 	.byte	0x22
	.zero		1


	//   ....[73]....
        /*0584*/ 	.word	0x00004880
        /*0588*/ 	.word	0x000000ff
        /*058c*/ 	.word	0x00000068
        /*0590*/ 	.short	0x010a
        /*0592*/ 	.byte	0x15
	.zero		1


	//   ....[74]....
        /*0594*/ 	.word	0x00004a60
        /*0598*/ 	.word	0x000000ff
        /*059c*/ 	.word	0x00000058
        /*05a0*/ 	.short	0x010b
        /*05a2*/ 	.byte	0x15
	.zero		1


	//   ....[75]....
        /*05a4*/ 	.word	0x00004a70
        /*05a8*/ 	.word	0x000000ff
        /*05ac*/ 	.word	0x00000000
        /*05b0*/ 	.short	0x0101
        /*05b2*/ 	.byte	0x21
	.zero		1


	//   ....[76]....
        /*05b4*/ 	.word	0x00004aa0
        /*05b8*/ 	.word	0x000000ff
        /*05bc*/ 	.word	0x00000060
        /*05c0*/ 	.short	0x010a
        /*05c2*/ 	.byte	0x15
	.zero		1


	//   ....[77]....
        /*05c4*/ 	.word	0x00004ae0
        /*05c8*/ 	.word	0x00000000
        /*05cc*/ 	.word	0x00000068
        /*05d0*/ 	.short	0x010a
        /*05d2*/ 	.byte	0xff
	.zero		1


	//   ....[78]....
        /*05d4*/ 	.word	0x00004e10
        /*05d8*/ 	.word	0x00000003
        /*05dc*/ 	.word	0x00000080
        /*05e0*/ 	.short	0x010a
        /*05e2*/ 	.byte	0xff
	.zero		1


	//   ....[79]....
        /*05e4*/ 	.word	0x00004f90
        /*05e8*/ 	.word	0x00000000
        /*05ec*/ 	.word	0x00000000
        /*05f0*/ 	.short	0x0101
        /*05f2*/ 	.byte	0xff
	.zero		1


	//   ....[80]....
        /*05f4*/ 	.word	0x00005ad0
        /*05f8*/ 	.word	0x00000002
        /*05fc*/ 	.word	0x00000050
        /*0600*/ 	.short	0x010a
        /*0602*/ 	.byte	0xff
	.zero		1


	//   ....[81]....
        /*0604*/ 	.word	0x00005b40
        /*0608*/ 	.word	0x00000064
        /*060c*/ 	.word	0x000000a0
        /*0610*/ 	.short	0x010a
        /*0612*/ 	.byte	0xff
	.zero		1


	//   ....[82]....
        /*0614*/ 	.word	0x00005c30
        /*0618*/ 	.word	0x00000002
        /*061c*/ 	.word	0x00000050
        /*0620*/ 	.short	0x010a
        /*0622*/ 	.byte	0xff
	.zero		1


	//   ....[83]....
        /*0624*/ 	.word	0x00005d40
        /*0628*/ 	.word	0x00000000
        /*062c*/ 	.word	0x00000000
        /*0630*/ 	.short	0x0101
        /*0632*/ 	.byte	0xff
	.zero		1


	//   ....[84]....
        /*0634*/ 	.word	0x00005dc0
        /*0638*/ 	.word	0x00000064
        /*063c*/ 	.word	0x000000a0
        /*0640*/ 	.short	0x010a
        /*0642*/ 	.byte	0xff
	.zero		1


	//   ....[85]....
        /*0644*/ 	.word	0x00006910
        /*0648*/ 	.word	0x0000006d
        /*064c*/ 	.word	0x00000050
        /*0650*/ 	.short	0x010a
        /*0652*/ 	.byte	0xff
	.zero		1


	//   ....[86]....
        /*0654*/ 	.word	0x000069e0
        /*0658*/ 	.word	0x0000006d
        /*065c*/ 	.word	0x00000050
        /*0660*/ 	.short	0x010a
        /*0662*/ 	.byte	0xff
	.zero		1


	//   ....[87]....
        /*0664*/ 	.word	0x00006af0
        /*0668*/ 	.word	0x00000000
        /*066c*/ 	.word	0x00000000
        /*0670*/ 	.short	0x0101
        /*0672*/ 	.byte	0xff
	.zero		1


	//   ....[88]....
        /*0674*/ 	.word	0x00006f80
        /*0678*/ 	.word	0x000000ff
        /*067c*/ 	.word	0x00000000
        /*0680*/ 	.short	0x0101
        /*0682*/ 	.byte	0x04
	.zero		1


	//   ....[89]....
        /*0684*/ 	.word	0x00007790
        /*0688*/ 	.word	0x00000000
        /*068c*/ 	.word	0x000000f0
        /*0690*/ 	.short	0x010a
        /*0692*/ 	.byte	0xff
	.zero		1


	//   ....[90]....
        /*0694*/ 	.word	0x000077f0
        /*0698*/ 	.word	0x00000000
        /*069c*/ 	.word	0x00000028
        /*06a0*/ 	.short	0x010a
        /*06a2*/ 	.byte	0xff
	.zero		1


	//   ....[91]....
        /*06a4*/ 	.word	0x00007850
        /*06a8*/ 	.word	0x00000000
        /*06ac*/ 	.word	0x00000028
        /*06b0*/ 	.short	0x010a
        /*06b2*/ 	.byte	0xff
	.zero		1


	//   ....[92]....
        /*06b4*/ 	.word	0x000078a0
        /*06b8*/ 	.word	0x00000003
        /*06bc*/ 	.word	0x00000080
        /*06c0*/ 	.short	0x010a
        /*06c2*/ 	.byte	0xff
	.zero		1


	//   ....[93]....
        /*06c4*/ 	.word	0x00007900
        /*06c8*/ 	.word	0x00000000
        /*06cc*/ 	.word	0x00000000
        /*06d0*/ 	.short	0x010a
        /*06d2*/ 	.byte	0xff
	.zero		1


	//   ....[94]....
        /*06d4*/ 	.word	0x00007960
        /*06d8*/ 	.word	0x00000000
        /*06dc*/ 	.word	0x00000000
        /*06e0*/ 	.short	0x010a
        /*06e2*/ 	.byte	0xff
	.zero		1


	//   ....[95]....
        /*06e4*/ 	.word	0x000079c0
        /*06e8*/ 	.word	0x00000000
        /*06ec*/ 	.word	0x00000000
        /*06f0*/ 	.short	0x010a
        /*06f2*/ 	.byte	0xff
	.zero		1


	//   ....[96]....
        /*06f4*/ 	.word	0x00007a20
        /*06f8*/ 	.word	0x00000000
        /*06fc*/ 	.word	0x00000000
        /*0700*/ 	.short	0x010a
        /*0702*/ 	.byte	0xff
	.zero		1


	//   ....[97]....
        /*0704*/ 	.word	0x00007a70
        /*0708*/ 	.word	0x00000002
        /*070c*/ 	.word	0x000000e0
        /*0710*/ 	.short	0x010a
        /*0712*/ 	.byte	0xff
	.zero		1


	//   ....[98]....
        /*0714*/ 	.word	0x00007ad0
        /*0718*/ 	.word	0x00000002
        /*071c*/ 	.word	0x00000090
        /*0720*/ 	.short	0x010a
        /*0722*/ 	.byte	0xff
	.zero		1


	//   ....[99]....
        /*0724*/ 	.word	0x00007b20
        /*0728*/ 	.word	0x00000002
        /*072c*/ 	.word	0x00000080
        /*0730*/ 	.short	0x010a
        /*0732*/ 	.byte	0xff
	.zero		1


	//   ....[100]....
        /*0734*/ 	.word	0x00007b80
        /*0738*/ 	.word	0x00000000
        /*073c*/ 	.word	0x00000090
        /*0740*/ 	.short	0x010a
        /*0742*/ 	.byte	0xff
	.zero		1


	//   ....[101]....
        /*0744*/ 	.word	0x00007bd0
        /*0748*/ 	.word	0x00000000
        /*074c*/ 	.word	0x00000080
        /*0750*/ 	.short	0x010a
        /*0752*/ 	.byte	0xff
	.zero		1


	//   ....[102]....
        /*0754*/ 	.word	0x00007c30
        /*0758*/ 	.word	0x00000003
        /*075c*/ 	.word	0x000000c0
        /*0760*/ 	.short	0x010a
        /*0762*/ 	.byte	0xff
	.zero		1


	//   ....[103]....
        /*0764*/ 	.word	0x00007c90
        /*0768*/ 	.word	0x00000000
        /*076c*/ 	.word	0x00000000
        /*0770*/ 	.short	0x010a
        /*0772*/ 	.byte	0xff
	.zero		1


	//   ....[104]....
        /*0774*/ 	.word	0x00007cf0
        /*0778*/ 	.word	0x00000000
        /*077c*/ 	.word	0x00000000
        /*0780*/ 	.short	0x010a
        /*0782*/ 	.byte	0xff
	.zero		1


	//   ....[105]....
        /*0784*/ 	.word	0x00007d50
        /*0788*/ 	.word	0x00000000
        /*078c*/ 	.word	0x00000000
        /*0790*/ 	.short	0x010a
        /*0792*/ 	.byte	0xff
	.zero		1


	//   ....[106]....
        /*0794*/ 	.word	0x00007db0
        /*0798*/ 	.word	0x00000000
        /*079c*/ 	.word	0x00000000
        /*07a0*/ 	.short	0x010a
        /*07a2*/ 	.byte	0xff
	.zero		1


	//   ....[107]....
        /*07a4*/ 	.word	0x00007e10
        /*07a8*/ 	.word	0x00000000
        /*07ac*/ 	.word	0x00000000
        /*07b0*/ 	.short	0x010a
        /*07b2*/ 	.byte	0xff
	.zero		1


	//   ....[108]....
        /*07b4*/ 	.word	0x00007e60
        /*07b8*/ 	.word	0x0000000c
        /*07bc*/ 	.word	0x00000080
        /*07c0*/ 	.short	0x010a
        /*07c2*/ 	.byte	0xff
	.zero		1


	//   ....[109]....
        /*07c4*/ 	.word	0x00007ec0
        /*07c8*/ 	.word	0x00000000
        /*07cc*/ 	.word	0x00000078
        /*07d0*/ 	.short	0x010a
        /*07d2*/ 	.byte	0xff
	.zero		1


	//   ....[110]....
        /*07d4*/ 	.word	0x00007f20
        /*07d8*/ 	.word	0x00000000
        /*07dc*/ 	.word	0x00000060
        /*07e0*/ 	.short	0x010a
        /*07e2*/ 	.byte	0xff
	.zero		1


	//   ....[111]....
        /*07e4*/ 	.word	0x00007f80
        /*07e8*/ 	.word	0x00000000
        /*07ec*/ 	.word	0x00000068
        /*07f0*/ 	.short	0x010a
        /*07f2*/ 	.byte	0xff
	.zero		1


	//   ....[112]....
        /*07f4*/ 	.word	0x00007fe0
        /*07f8*/ 	.word	0x00000000
        /*07fc*/ 	.word	0x00000060
        /*0800*/ 	.short	0x010a
        /*0802*/ 	.byte	0xff
	.zero		1


	//   ....[113]....
        /*0804*/ 	.word	0x00008030
        /*0808*/ 	.word	0x00000003
        /*080c*/ 	.word	0x00000080
        /*0810*/ 	.short	0x010a
        /*0812*/ 	.byte	0xff
	.zero		1


	//   ....[114]....
        /*0814*/ 	.word	0x00008080
        /*0818*/ 	.word	0x00000002
        /*081c*/ 	.word	0x00000050
        /*0820*/ 	.short	0x010a
        /*0822*/ 	.byte	0xff
	.zero		1


	//   ....[115]....
        /*0824*/ 	.word	0x000080d0
        /*0828*/ 	.word	0x00000064
        /*082c*/ 	.word	0x000000a0
        /*0830*/ 	.short	0x010a
        /*0832*/ 	.byte	0xff
	.zero		1


	//   ....[116]....
        /*0834*/ 	.word	0x00008120
        /*0838*/ 	.word	0x0000006d
        /*083c*/ 	.word	0x00000050
        /*0840*/ 	.short	0x010a
        /*0842*/ 	.byte	0xff
	.zero		1


	//----- nvinfo : EIATTR_NUM_MBARRIERS
	.align		4
.L_47:
        /*0844*/ 	.byte	0x03, 0x38
        /*0846*/ 	.short	0x0020


	//----- nvinfo : EIATTR_EXIT_INSTR_OFFSETS
	.align		4
        /*0848*/ 	.byte	0x04, 0x1c
        /*084a*/ 	.short	(.L_49 - .L_48)


	//   ....[0]....
.L_48:
        /*084c*/ 	.word	0x00002960


	//   ....[1]....
        /*0850*/ 	.word	0x00002e70


	//   ....[2]....
        /*0854*/ 	.word	0x00002ed0


	//   ....[3]....
        /*0858*/ 	.word	0x00003d00


	//   ....[4]....
        /*085c*/ 	.word	0x00004b10


	//   ....[5]....
        /*0860*/ 	.word	0x00004b50


	//   ....[6]....
        /*0864*/ 	.word	0x00007780


	//----- nvinfo : EIATTR_MAX_THREADS
	.align		4
.L_49:
        /*0868*/ 	.byte	0x04, 0x05
        /*086a*/ 	.short	(.L_51 - .L_50)
.L_50:
        /*086c*/ 	.word	0x00000100
        /*0870*/ 	.word	0x00000001
        /*0874*/ 	.word	0x00000001


	//----- nvinfo : EIATTR_CRS_STACK_SIZE
	.align		4
.L_51:
        /*0878*/ 	.byte	0x04, 0x1e
        /*087a*/ 	.short	(.L_53 - .L_52)
.L_52:
        /*087c*/ 	.word	0x00000000


	//----- nvinfo : EIATTR_CBANK_PARAM_SIZE
	.align		4
.L_53:
        /*0880*/ 	.byte	0x03, 0x19
        /*0882*/ 	.short	0x0800


	//----- nvinfo : EIATTR_PARAM_CBANK
	.align		4
        /*0884*/ 	.byte	0x04, 0x0a
        /*0886*/ 	.short	(.L_55 - .L_54)
	.align		4
.L_54:
        /*0888*/ 	.word	index@(.nv.constant0._ZN7cutlass13device_kernelINS_4gemm6kernel13GemmUniversalIN4cute5tupleIJiiiiEEENS1_10collective13CollectiveMmaINS1_35MainloopSm100TmaUmmaWarpSpecializedILi5ELi2ELi4ENS5_IJNS4_1CILi1EEENSA_ILi2EEESB_EEEEENS5_IJNSA_ILi64EEENSA_ILi128EEENSA_ILi32EEEEEENS_12float_e4m3_tENS5_IJlSB_lEEESJ_SK_NS4_8TiledMMAINS4_8MMA_AtomIJNS4_10MMA_TraitsINS4_19SM100_MMA_F8F6F4_SSEJSJ_SJ_fSF_SG_NS4_17integral_constantINS4_4UMMA5MajorELSR_0EEESS_NSP_INSQ_7ScaleInELST_0EEESU_EEEEEENS4_6LayoutINS5_IJSB_SB_SB_EEENS5_IJNSA_ILi0EEESZ_SZ_EEEEENS5_IJNS4_10UnderscoreES12_S12_EEEEENS4_23SM90_TMA_LOAD_MULTICASTENS4_14ComposedLayoutINS4_7SwizzleILi1ELi4ELi3EEENS4_18smem_ptr_flag_bitsILi8EEENSX_INS5_IJNSA_ILi8EEESH_EEENS5_IJSH_SB_EEEEEEEvNS4_8identityENS4_13SM90_TMA_LOADES1F_vS1G_EENS_8epilogue10collective18CollectiveEpilogueINS1J_23Sm100TmaWarpSpecializedILi2ELi2ELi32ELb0ELb0EEEJSI_NS5_IJNSX_ISF_SB_EES1O_EEESJ_SK_SJ_SK_NS1J_6fusion15FusionCallbacksIS1N_NS1Q_17LinearCombinationISJ_fSJ_fLNS_15FloatRoundStyleE2EEESI_S1P_JEEENS4_5SM1004TMEM4LOAD26SM100_TMEM_LOAD_16dp32b32xES1H_NS16_INS17_ILi2ELi4ELi3EEES1A_NSX_INS5_IJS1B_SF_EEENS5_IJSF_SB_EEEEEEENS4_39AutoVectorizingCopyWithAssumedAlignmentILi128EEENS4_14SM90_TMA_STOREES24_S26_S26_EEEvvEEEEvNT_6ParamsE)
        /*088c*/ 	.short	0x0380
        /*088e*/ 	.short	0x0800


	//----- nvinfo : EIATTR_SW_WAR
	.align		4
.L_55:
        /*0890*/ 	.byte	0x04, 0x36
        /*0892*/ 	.short	(.L_57 - .L_56)
.L_56:
        /*0894*/ 	.word	0x00000008
.L_57:


//--------------------- .nv.callgraph             --------------------------
	.section	.nv.callgraph,"",@"SHT_CUDA_CALLGRAPH"
	.align	4
	.sectionentsize	8
	.align		4
        /*0000*/ 	.word	0x00000000
	.align		4
        /*0004*/ 	.word	0xffffffff
	.align		4
        /*0008*/ 	.word	index@(_ZN7cutlass13device_kernelINS_4gemm6kernel13GemmUniversalIN4cute5tupleIJiiiiEEENS1_10collective13CollectiveMmaINS1_35MainloopSm100TmaUmmaWarpSpecializedILi5ELi2ELi4ENS5_IJNS4_1CILi1EEENSA_ILi2EEESB_EEEEENS5_IJNSA_ILi64EEENSA_ILi128EEENSA_ILi32EEEEEENS_12float_e4m3_tENS5_IJlSB_lEEESJ_SK_NS4_8TiledMMAINS4_8MMA_AtomIJNS4_10MMA_TraitsINS4_19SM100_MMA_F8F6F4_SSEJSJ_SJ_fSF_SG_NS4_17integral_constantINS4_4UMMA5MajorELSR_0EEESS_NSP_INSQ_7ScaleInELST_0EEESU_EEEEEENS4_6LayoutINS5_IJSB_SB_SB_EEENS5_IJNSA_ILi0EEESZ_SZ_EEEEENS5_IJNS4_10UnderscoreES12_S12_EEEEENS4_23SM90_TMA_LOAD_MULTICASTENS4_14ComposedLayoutINS4_7SwizzleILi1ELi4ELi3EEENS4_18smem_ptr_flag_bitsILi8EEENSX_INS5_IJNSA_ILi8EEESH_EEENS5_IJSH_SB_EEEEEEEvNS4_8identityENS4_13SM90_TMA_LOADES1F_vS1G_EENS_8epilogue10collective18CollectiveEpilogueINS1J_23Sm100TmaWarpSpecializedILi2ELi2ELi32ELb0ELb0EEEJSI_NS5_IJNSX_ISF_SB_EES1O_EEESJ_SK_SJ_SK_NS1J_6fusion15FusionCallbacksIS1N_NS1Q_17LinearCombinationISJ_fSJ_fLNS_15FloatRoundStyleE2EEESI_S1P_JEEENS4_5SM1004TMEM4LOAD26SM100_TMEM_LOAD_16dp32b32xES1H_NS16_INS17_ILi2ELi4ELi3EEES1A_NSX_INS5_IJS1B_SF_EEENS5_IJSF_SB_EEEEEEENS4_39AutoVectorizingCopyWithAssumedAlignmentILi128EEENS4_14SM90_TMA_STOREES24_S26_S26_EEEvvEEEEvNT_6ParamsE)
	.align		4
        /*000c*/ 	.word	index@(__assertfail)
	.align		4
        /*0010*/ 	.word	0x00000000
	.align		4
        /*0014*/ 	.word	0xfffffffe
	.align		4
        /*0018*/ 	.word	0x00000000
	.align		4
        /*001c*/ 	.word	0xfffffffd
	.align		4
        /*0020*/ 	.word	0x00000000
	.align		4
        /*0024*/ 	.word	0xfffffffc


//--------------------- .nv.constant4             --------------------------
	.section	.nv.constant4,"a",@progbits
	.align	8
	.align		8
.nv.constant4:
        /*0000*/ 	.dword	__assertfail
	.align		8
        /*0008*/ 	.dword	__unnamed_1
	.align		8
        /*0010*/ 	.dword	__unnamed_2
	.align		8
        /*0018*/ 	.dword	_ZN39_INTERNAL_25e7fe33_4_k_cu_e5f377bf_79944cuda3std3__45__cpo5beginE
	.align		8
        /*0020*/ 	.dword	_ZN39_INTERNAL_25e7fe33_4_k_cu_e5f377bf_79944cuda3std3__45__cpo3endE
	.align		8
        /*0028*/ 	.dword	_ZN39_INTERNAL_25e7fe33_4_k_cu_e5f377bf_79944cuda3std3__45__cpo6cbeginE
	.align		8
        /*0030*/ 	.dword	_ZN39_INTERNAL_25e7fe33_4_k_cu_e5f377bf_79944cuda3std3__45__cpo4cendE
	.align		8
        /*0038*/ 	.dword	_ZN39_INTERNAL_25e7fe33_4_k_cu_e5f377bf_79944cuda3std3__441_GLOBAL__N__25e7fe33_4_k_cu_e5f377bf_79946ignoreE
	.align		8
        /*0040*/ 	.dword	_ZN39_INTERNAL_25e7fe33_4_k_cu_e5f377bf_79944cuda3std3__419piecewise_constructE
	.align		8
        /*0048*/ 	.dword	_ZN39_INTERNAL_25e7fe33_4_k_cu_e5f377bf_79944cuda3std3__48in_placeE
	.align		8
        /*0050*/ 	.dword	_ZN39_INTERNAL_25e7fe33_4_k_cu_e5f377bf_79944cuda3std6ranges3__45__cpo4swapE
	.align		8
        /*0058*/ 	.dword	_ZN39_INTERNAL_25e7fe33_4_k_cu_e5f377bf_79944cuda3std6ranges3__45__cpo9iter_moveE
	.align		8
        /*0060*/ 	.dword	_ZN39_INTERNAL_25e7fe33_4_k_cu_e5f377bf_79944cute7productE
	.align		8
        /*0068*/ 	.dword	_ZN39_INTERNAL_25e7fe33_4_k_cu_e5f377bf_79944cute1_E
	.align		8
        /*0070*/ 	.dword	$str$25
	.align		8
        /*0078*/ 	.dword	$str$26
	.align		8
        /*0080*/ 	.dword	$str$27
	.align		8
        /*0088*/ 	.dword	$str$28


//--------------------- .text._ZN7cutlass13device_kernelINS_4gemm6kernel13GemmUniversalIN4cute5tupleIJiiiiEEENS1_10collective13CollectiveMmaINS1_35MainloopSm100TmaUmmaWarpSpecializedILi5ELi2ELi4ENS5_IJNS4_1CILi1EEENSA_ILi2EEESB_EEEEENS5_IJNSA_ILi64EEENSA_ILi128EEENSA_ILi32EEEEEENS_12float_e4m3_tENS5_IJlSB_lEEESJ_SK_NS4_8TiledMMAINS4_8MMA_AtomIJNS4_10MMA_TraitsINS4_19SM100_MMA_F8F6F4_SSEJSJ_SJ_fSF_SG_NS4_17integral_constantINS4_4UMMA5MajorELSR_0EEESS_NSP_INSQ_7ScaleInELST_0EEESU_EEEEEENS4_6LayoutINS5_IJSB_SB_SB_EEENS5_IJNSA_ILi0EEESZ_SZ_EEEEENS5_IJNS4_10UnderscoreES12_S12_EEEEENS4_23SM90_TMA_LOAD_MULTICASTENS4_14ComposedLayoutINS4_7SwizzleILi1ELi4ELi3EEENS4_18smem_ptr_flag_bitsILi8EEENSX_INS5_IJNSA_ILi8EEESH_EEENS5_IJSH_SB_EEEEEEEvNS4_8identityENS4_13SM90_TMA_LOADES1F_vS1G_EENS_8epilogue10collective18CollectiveEpilogueINS1J_23Sm100TmaWarpSpecializedILi2ELi2ELi32ELb0ELb0EEEJSI_NS5_IJNSX_ISF_SB_EES1O_EEESJ_SK_SJ_SK_NS1J_6fusion15FusionCallbacksIS1N_NS1Q_17LinearCombinationISJ_fSJ_fLNS_15FloatRoundStyleE2EEESI_S1P_JEEENS4_5SM1004TMEM4LOAD26SM100_TMEM_LOAD_16dp32b32xES1H_NS16_INS17_ILi2ELi4ELi3EEES1A_NSX_INS5_IJS1B_SF_EEENS5_IJSF_SB_EEEEEEENS4_39AutoVectorizingCopyWithAssumedAlignmentILi128EEENS4_14SM90_TMA_STOREES24_S26_S26_EEEvvEEEEvNT_6ParamsE --------------------------
	.section	.text._ZN7cutlass13device_kernelINS_4gemm6kernel13GemmUniversalIN4cute5tupleIJiiiiEEENS1_10collective13CollectiveMmaINS1_35MainloopSm100TmaUmmaWarpSpecializedILi5ELi2ELi4ENS5_IJNS4_1CILi1EEENSA_ILi2EEESB_EEEEENS5_IJNSA_ILi64EEENSA_ILi128EEENSA_ILi32EEEEEENS_12float_e4m3_tENS5_IJlSB_lEEESJ_SK_NS4_8TiledMMAINS4_8MMA_AtomIJNS4_10MMA_TraitsINS4_19SM100_MMA_F8F6F4_SSEJSJ_SJ_fSF_SG_NS4_17integral_constantINS4_4UMMA5MajorELSR_0EEESS_NSP_INSQ_7ScaleInELST_0EEESU_EEEEEENS4_6LayoutINS5_IJSB_SB_SB_EEENS5_IJNSA_ILi0EEESZ_SZ_EEEEENS5_IJNS4_10UnderscoreES12_S12_EEEEENS4_23SM90_TMA_LOAD_MULTICASTENS4_14ComposedLayoutINS4_7SwizzleILi1ELi4ELi3EEENS4_18smem_ptr_flag_bitsILi8EEENSX_INS5_IJNSA_ILi8EEESH_EEENS5_IJSH_SB_EEEEEEEvNS4_8identityENS4_13SM90_TMA_LOADES1F_vS1G_EENS_8epilogue10collective18CollectiveEpilogueINS1J_23Sm100TmaWarpSpecializedILi2ELi2ELi32ELb0ELb0EEEJSI_NS5_IJNSX_ISF_SB_EES1O_EEESJ_SK_SJ_SK_NS1J_6fusion15FusionCallbacksIS1N_NS1Q_17LinearCombinationISJ_fSJ_fLNS_15FloatRoundStyleE2EEESI_S1P_JEEENS4_5SM1004TMEM4LOAD26SM100_TMEM_LOAD_16dp32b32xES1H_NS16_INS17_ILi2ELi4ELi3EEES1A_NSX_INS5_IJS1B_SF_EEENS5_IJSF_SB_EEEEEEENS4_39AutoVectorizingCopyWithAssumedAlignmentILi128EEENS4_14SM90_TMA_STOREES24_S26_S26_EEEvvEEEEvNT_6ParamsE,"ax",@progbits
	.align	128
.text._ZN7cutlass13device_kernelINS_4gemm6kernel13GemmUniversalIN4cute5tupleIJiiiiEEENS1_10collective13CollectiveMmaINS1_35MainloopSm100TmaUmmaWarpSpecializedILi5ELi2ELi4ENS5_IJNS4_1CILi1EEENSA_ILi2EEESB_EEEEENS5_IJNSA_ILi64EEENSA_ILi128EEENSA_ILi32EEEEEENS_12float_e4m3_tENS5_IJlSB_lEEESJ_SK_NS4_8TiledMMAINS4_8MMA_AtomIJNS4_10MMA_TraitsINS4_19SM100_MMA_F8F6F4_SSEJSJ_SJ_fSF_SG_NS4_17integral_constantINS4_4UMMA5MajorELSR_0EEESS_NSP_INSQ_7ScaleInELST_0EEESU_EEEEEENS4_6LayoutINS5_IJSB_SB_SB_EEENS5_IJNSA_ILi0EEESZ_SZ_EEEEENS5_IJNS4_10UnderscoreES12_S12_EEEEENS4_23SM90_TMA_LOAD_MULTICASTENS4_14ComposedLayoutINS4_7SwizzleILi1ELi4ELi3EEENS4_18smem_ptr_flag_bitsILi8EEENSX_INS5_IJNSA_ILi8EEESH_EEENS5_IJSH_SB_EEEEEEEvNS4_8identityENS4_13SM90_TMA_LOADES1F_vS1G_EENS_8epilogue10collective18CollectiveEpilogueINS1J_23Sm100TmaWarpSpecializedILi2ELi2ELi32ELb0ELb0EEEJSI_NS5_IJNSX_ISF_SB_EES1O_EEESJ_SK_SJ_SK_NS1J_6fusion15FusionCallbacksIS1N_NS1Q_17LinearCombinationISJ_fSJ_fLNS_15FloatRoundStyleE2EEESI_S1P_JEEENS4_5SM1004TMEM4LOAD26SM100_TMEM_LOAD_16dp32b32xES1H_NS16_INS17_ILi2ELi4ELi3EEES1A_NSX_INS5_IJS1B_SF_EEENS5_IJSF_SB_EEEEEEENS4_39AutoVectorizingCopyWithAssumedAlignmentILi128EEENS4_14SM90_TMA_STOREES24_S26_S26_EEEvvEEEEvNT_6ParamsE:
        .type           _ZN7cutlass13device_kernelINS_4gemm6kernel13GemmUniversalIN4cute5tupleIJiiiiEEENS1_10collective13CollectiveMmaINS1_35MainloopSm100TmaUmmaWarpSpecializedILi5ELi2ELi4ENS5_IJNS4_1CILi1EEENSA_ILi2EEESB_EEEEENS5_IJNSA_ILi64EEENSA_ILi128EEENSA_ILi32EEEEEENS_12float_e4m3_tENS5_IJlSB_lEEESJ_SK_NS4_8TiledMMAINS4_8MMA_AtomIJNS4_10MMA_TraitsINS4_19SM100_MMA_F8F6F4_SSEJSJ_SJ_fSF_SG_NS4_17integral_constantINS4_4UMMA5MajorELSR_0EEESS_NSP_INSQ_7ScaleInELST_0EEESU_EEEEEENS4_6LayoutINS5_IJSB_SB_SB_EEENS5_IJNSA_ILi0EEESZ_SZ_EEEEENS5_IJNS4_10UnderscoreES12_S12_EEEEENS4_23SM90_TMA_LOAD_MULTICASTENS4_14ComposedLayoutINS4_7SwizzleILi1ELi4ELi3EEENS4_18smem_ptr_flag_bitsILi8EEENSX_INS5_IJNSA_ILi8EEESH_EEENS5_IJSH_SB_EEEEEEEvNS4_8identityENS4_13SM90_TMA_LOADES1F_vS1G_EENS_8epilogue10collective18CollectiveEpilogueINS1J_23Sm100TmaWarpSpecializedILi2ELi2ELi32ELb0ELb0EEEJSI_NS5_IJNSX_ISF_SB_EES1O_EEESJ_SK_SJ_SK_NS1J_6fusion15FusionCallbacksIS1N_NS1Q_17LinearCombinationISJ_fSJ_fLNS_15FloatRoundStyleE2EEESI_S1P_JEEENS4_5SM1004TMEM4LOAD26SM100_TMEM_LOAD_16dp32b32xES1H_NS16_INS17_ILi2ELi4ELi3EEES1A_NSX_INS5_IJS1B_SF_EEENS5_IJSF_SB_EEEEEEENS4_39AutoVectorizingCopyWithAssumedAlignmentILi128EEENS4_14SM90_TMA_STOREES24_S26_S26_EEEvvEEEEvNT_6ParamsE,@function
        .size           _ZN7cutlass13device_kernelINS_4gemm6kernel13GemmUniversalIN4cute5tupleIJiiiiEEENS1_10collective13CollectiveMmaINS1_35MainloopSm100TmaUmmaWarpSpecializedILi5ELi2ELi4ENS5_IJNS4_1CILi1EEENSA_ILi2EEESB_EEEEENS5_IJNSA_ILi64EEENSA_ILi128EEENSA_ILi32EEEEEENS_12float_e4m3_tENS5_IJlSB_lEEESJ_SK_NS4_8TiledMMAINS4_8MMA_AtomIJNS4_10MMA_TraitsINS4_19SM100_MMA_F8F6F4_SSEJSJ_SJ_fSF_SG_NS4_17integral_constantINS4_4UMMA5MajorELSR_0EEESS_NSP_INSQ_7ScaleInELST_0EEESU_EEEEEENS4_6LayoutINS5_IJSB_SB_SB_EEENS5_IJNSA_ILi0EEESZ_SZ_EEEEENS5_IJNS4_10UnderscoreES12_S12_EEEEENS4_23SM90_TMA_LOAD_MULTICASTENS4_14ComposedLayoutINS4_7SwizzleILi1ELi4ELi3EEENS4_18smem_ptr_flag_bitsILi8EEENSX_INS5_IJNSA_ILi8EEESH_EEENS5_IJSH_SB_EEEEEEEvNS4_8identityENS4_13SM90_TMA_LOADES1F_vS1G_EENS_8epilogue10collective18CollectiveEpilogueINS1J_23Sm100TmaWarpSpecializedILi2ELi2ELi32ELb0ELb0EEEJSI_NS5_IJNSX_ISF_SB_EES1O_EEESJ_SK_SJ_SK_NS1J_6fusion15FusionCallbacksIS1N_NS1Q_17LinearCombinationISJ_fSJ_fLNS_15FloatRoundStyleE2EEESI_S1P_JEEENS4_5SM1004TMEM4LOAD26SM100_TMEM_LOAD_16dp32b32xES1H_NS16_INS17_ILi2ELi4ELi3EEES1A_NSX_INS5_IJS1B_SF_EEENS5_IJSF_SB_EEEEEEENS4_39AutoVectorizingCopyWithAssumedAlignmentILi128EEENS4_14SM90_TMA_STOREES24_S26_S26_EEEvvEEEEvNT_6ParamsE,(.L_x_152 - _ZN7cutlass13device_kernelINS_4gemm6kernel13GemmUniversalIN4cute5tupleIJiiiiEEENS1_10collective13CollectiveMmaINS1_35MainloopSm100TmaUmmaWarpSpecializedILi5ELi2ELi4ENS5_IJNS4_1CILi1EEENSA_ILi2EEESB_EEEEENS5_IJNSA_ILi64EEENSA_ILi128EEENSA_ILi32EEEEEENS_12float_e4m3_tENS5_IJlSB_lEEESJ_SK_NS4_8TiledMMAINS4_8MMA_AtomIJNS4_10MMA_TraitsINS4_19SM100_MMA_F8F6F4_SSEJSJ_SJ_fSF_SG_NS4_17integral_constantINS4_4UMMA5MajorELSR_0EEESS_NSP_INSQ_7ScaleInELST_0EEESU_EEEEEENS4_6LayoutINS5_IJSB_SB_SB_EEENS5_IJNSA_ILi0EEESZ_SZ_EEEEENS5_IJNS4_10UnderscoreES12_S12_EEEEENS4_23SM90_TMA_LOAD_MULTICASTENS4_14ComposedLayoutINS4_7SwizzleILi1ELi4ELi3EEENS4_18smem_ptr_flag_bitsILi8EEENSX_INS5_IJNSA_ILi8EEESH_EEENS5_IJSH_SB_EEEEEEEvNS4_8identityENS4_13SM90_TMA_LOADES1F_vS1G_EENS_8epilogue10collective18CollectiveEpilogueINS1J_23Sm100TmaWarpSpecializedILi2ELi2ELi32ELb0ELb0EEEJSI_NS5_IJNSX_ISF_SB_EES1O_EEESJ_SK_SJ_SK_NS1J_6fusion15FusionCallbacksIS1N_NS1Q_17LinearCombinationISJ_fSJ_fLNS_15FloatRoundStyleE2EEESI_S1P_JEEENS4_5SM1004TMEM4LOAD26SM100_TMEM_LOAD_16dp32b32xES1H_NS16_INS17_ILi2ELi4ELi3EEES1A_NSX_INS5_IJS1B_SF_EEENS5_IJSF_SB_EEEEEEENS4_39AutoVectorizingCopyWithAssumedAlignmentILi128EEENS4_14SM90_TMA_STOREES24_S26_S26_EEEvvEEEEvNT_6ParamsE)
        .other          _ZN7cutlass13device_kernelINS_4gemm6kernel13GemmUniversalIN4cute5tupleIJiiiiEEENS1_10collective13CollectiveMmaINS1_35MainloopSm100TmaUmmaWarpSpecializedILi5ELi2ELi4ENS5_IJNS4_1CILi1EEENSA_ILi2EEESB_EEEEENS5_IJNSA_ILi64EEENSA_ILi128EEENSA_ILi32EEEEEENS_12float_e4m3_tENS5_IJlSB_lEEESJ_SK_NS4_8TiledMMAINS4_8MMA_AtomIJNS4_10MMA_TraitsINS4_19SM100_MMA_F8F6F4_SSEJSJ_SJ_fSF_SG_NS4_17integral_constantINS4_4UMMA5MajorELSR_0EEESS_NSP_INSQ_7ScaleInELST_0EEESU_EEEEEENS4_6LayoutINS5_IJSB_SB_SB_EEENS5_IJNSA_ILi0EEESZ_SZ_EEEEENS5_IJNS4_10UnderscoreES12_S12_EEEEENS4_23SM90_TMA_LOAD_MULTICASTENS4_14ComposedLayoutINS4_7SwizzleILi1ELi4ELi3EEENS4_18smem_ptr_flag_bitsILi8EEENSX_INS5_IJNSA_ILi8EEESH_EEENS5_IJSH_SB_EEEEEEEvNS4_8identityENS4_13SM90_TMA_LOADES1F_vS1G_EENS_8epilogue10collective18CollectiveEpilogueINS1J_23Sm100TmaWarpSpecializedILi2ELi2ELi32ELb0ELb0EEEJSI_NS5_IJNSX_ISF_SB_EES1O_EEESJ_SK_SJ_SK_NS1J_6fusion15FusionCallbacksIS1N_NS1Q_17LinearCombinationISJ_fSJ_fLNS_15FloatRoundStyleE2EEESI_S1P_JEEENS4_5SM1004TMEM4LOAD26SM100_TMEM_LOAD_16dp32b32xES1H_NS16_INS17_ILi2ELi4ELi3EEES1A_NSX_INS5_IJS1B_SF_EEENS5_IJSF_SB_EEEEEEENS4_39AutoVectorizingCopyWithAssumedAlignmentILi128EEENS4_14SM90_TMA_STOREES24_S26_S26_EEEvvEEEEvNT_6ParamsE,@"STO_CUDA_ENTRY STV_DEFAULT"
_ZN7cutlass13device_kernelINS_4gemm6kernel13GemmUniversalIN4cute5tupleIJiiiiEEENS1_10collective13CollectiveMmaINS1_35MainloopSm100TmaUmmaWarpSpecializedILi5ELi2ELi4ENS5_IJNS4_1CILi1EEENSA_ILi2EEESB_EEEEENS5_IJNSA_ILi64EEENSA_ILi128EEENSA_ILi32EEEEEENS_12float_e4m3_tENS5_IJlSB_lEEESJ_SK_NS4_8TiledMMAINS4_8MMA_AtomIJNS4_10MMA_TraitsINS4_19SM100_MMA_F8F6F4_SSEJSJ_SJ_fSF_SG_NS4_17integral_constantINS4_4UMMA5MajorELSR_0EEESS_NSP_INSQ_7ScaleInELST_0EEESU_EEEEEENS4_6LayoutINS5_IJSB_SB_SB_EEENS5_IJNSA_ILi0EEESZ_SZ_EEEEENS5_IJNS4_10UnderscoreES12_S12_EEEEENS4_23SM90_TMA_LOAD_MULTICASTENS4_14ComposedLayoutINS4_7SwizzleILi1ELi4ELi3EEENS4_18smem_ptr_flag_bitsILi8EEENSX_INS5_IJNSA_ILi8EEESH_EEENS5_IJSH_SB_EEEEEEEvNS4_8identityENS4_13SM90_TMA_LOADES1F_vS1G_EENS_8epilogue10collective18CollectiveEpilogueINS1J_23Sm100TmaWarpSpecializedILi2ELi2ELi32ELb0ELb0EEEJSI_NS5_IJNSX_ISF_SB_EES1O_EEESJ_SK_SJ_SK_NS1J_6fusion15FusionCallbacksIS1N_NS1Q_17LinearCombinationISJ_fSJ_fLNS_15FloatRoundStyleE2EEESI_S1P_JEEENS4_5SM1004TMEM4LOAD26SM100_TMEM_LOAD_16dp32b32xES1H_NS16_INS17_ILi2ELi4ELi3EEES1A_NSX_INS5_IJS1B_SF_EEENS5_IJSF_SB_EEEEEEENS4_39AutoVectorizingCopyWithAssumedAlignmentILi128EEENS4_14SM90_TMA_STOREES24_S26_S26_EEEvvEEEEvNT_6ParamsE:
[----:B------:R-:W1:Y:S01]  /*0000*/  LDC R1, c[0x0][0x37c] ;  /* 0x0000df00ff017b82 */ /* 0x000e620000000800 */
[----:B------:R-:W2:Y:S01]  /*0010*/  S2R R93, SR_TID.X ;  /* 0x00000000005d7919 */ /* 0x000ea20000002100 */
[----:B------:R-:W3:Y:S01]  /*0020*/  LDCU.64 UR8, c[0x0][0x890] ;  /* 0x00011200ff0877ac */ /* 0x000ee20008000a00 */
[----:B------:R-:W-:Y:S02]  /*0030*/  PRMT R84, RZ, 0x7610, R84 ;  /* 0x00007610ff547816 */ /* 0x000fe40000000054 */
[----:B------:R-:W-:Y:S01]  /*0040*/  ELECT P3, URZ, PT ;  /* 0x0000000000ff782f */ /* 0x000fe20003860000 */
[----:B---3--:R-:W-:-:S04]  /*0050*/  UISETP.NE.U32.AND UP0, UPT, UR8, URZ, UPT ;  /* 0x000000ff0800728c */ /* 0x008fc8000bf05070 */
[----:B------:R-:W-:Y:S01]  /*0060*/  UISETP.NE.AND.EX UP0, UPT, UR9, URZ, UPT, UP0 ;  /* 0x000000ff0900728c */ /* 0x000fe2000bf05300 */
[----:B--2---:R-:W-:-:S05]  /*0070*/  SHF.R.U32.HI R85, RZ, 0x5, R93 ;  /* 0x00000005ff557819 */ /* 0x004fca000001165d */
[----:B------:R-:W2:Y:S02]  /*0080*/  SHFL.IDX PT, R0, R85, RZ, 0x1f ;  /* 0x00001fff55007589 */ /* 0x000ea400000e0000 */
[----:B--2---:R-:W-:Y:S01]  /*0090*/  R2UR UR17, R0 ;  /* 0x00000000001172ca */ /* 0x004fe200000e0000 */
[----:B-1----:R-:W-:-:S14]  /*00a0*/  BRA.U UP0, `(.L_x_0) ;  /* 0x0000000100307547 */ /* 0x002fdc000b800000 */
[----:B------:R-:W1:Y:S02]  /*00b0*/  LDCU.64 UR4, c[0x0][0x888] ;  /* 0x00011100ff0477ac */ /* 0x000e640008000a00 */
[----:B-1----:R-:W-:-:S04]  /*00c0*/  UISETP.NE.U32.AND UP0, UPT, UR4, URZ, UPT ;  /* 0x000000ff0400728c */ /* 0x002fc8000bf05070 */
[----:B------:R-:W-:-:S09]  /*00d0*/  UISETP.NE.AND.EX UP0, UPT, UR5, URZ, UPT, UP0 ;  /* 0x000000ff0500728c */ /* 0x000fd2000bf05300 */
[----:B------:R-:W-:Y:S05]  /*00e0*/  BRA.U !UP0, `(.L_x_1) ;  /* 0x0000000108147547 */ /* 0x000fea000b800000 */
[----:B------:R-:W1:Y:S01]  /*00f0*/  LDC.64 R2, c[0x0][0x888] ;  /* 0x00022200ff027b82 */ /* 0x000e620000000a00 */
[----:B------:R-:W1:Y:S02]  /*0100*/  LDCU.64 UR4, c[0x0][0x358] ;  /* 0x00006b00ff0477ac */ /* 0x000e640008000a00 */
[----:B-1----:R1:W5:Y:S01]  /*0110*/  LDG.E R41, desc[UR4][R2.64] ;  /* 0x0000000402297981 */ /* 0x002362000c1e1900 */
[----:B------:R-:W-:Y:S01]  /*0120*/  HFMA2 R84, -RZ, RZ, 0, 5.9604644775390625e-08 ;  /* 0x00000001ff547431 */ /* 0x000fe200000001ff */
[----:B------:R-:W-:Y:S05]  /*0130*/  BRA `(.L_x_0) ;  /* 0x00000000000c7947 */ /* 0x000fea0003800000 */
.L_x_1:
[----:B------:R-:W1:Y:S01]  /*0140*/  LDCU UR4, c[0x0][0x880] ;  /* 0x00011000ff0477ac */ /* 0x000e620008000800 */
[----:B------:R-:W-:Y:S01]  /*0150*/  HFMA2 R84, -RZ, RZ, 0, 5.9604644775390625e-08 ;  /* 0x00000001ff547431 */ /* 0x000fe200000001ff */
[----:B-1----:R-:W-:-:S07]  /*0160*/  MOV R41, UR4 ;  /* 0x0000000400297c02 */ /* 0x002fce0008000f00 */
.L_x_0:
[----:B------:R-:W2:Y:S02]  /*0170*/  LDCU.64 UR4, c[0x0][0x8b0] ;  /* 0x00011600ff0477ac */ /* 0x000ea40008000a00 */
[----:B--2---:R-:W-:-:S04]  /*0180*/  UISETP.NE.U32.AND UP0, UPT, UR4, URZ, UPT ;  /* 0x000000ff0400728c */ /* 0x004fc8000bf05070 */
[----:B------:R-:W-:-:S09]  /*0190*/  UISETP.NE.AND.EX UP0, UPT, UR5, URZ, UPT, UP0 ;  /* 0x000000ff0500728c */ /* 0x000fd2000bf05300 */
[----:B------:R-:W-:Y:S05]  /*01a0*/  BRA.U UP0, `(.L_x_2) ;  /* 0x0000000100287547 */ /* 0x000fea000b800000 */
[----:B------:R-:W2:Y:S02]  /*01b0*/  LDCU.64 UR4, c[0x0][0x8a8] ;  /* 0x00011500ff0477ac */ /* 0x000ea40008000a00 */
[----:B--2---:R-:W-:-:S04]  /*01c0*/  UISETP.NE.U32.AND UP0, UPT, UR4, URZ, UPT ;  /* 0x000000ff0400728c */ /* 0x004fc8000bf05070 */
[----:B------:R-:W-:-:S09]  /*01d0*/  UISETP.NE.AND.EX UP0, UPT, UR5, URZ, UPT, UP0 ;  /* 0x000000ff0500728c */ /* 0x000fd2000bf05300 */
[----:B------:R-:W-:Y:S05]  /*01e0*/  BRA.U !UP0, `(.L_x_3) ;  /* 0x0000000108107547 */ /* 0x000fea000b800000 */
[----:B------:R-:W2:Y:S01]  /*01f0*/  LDC.64 R38, c[0x0][0x8a8] ;  /* 0x00022a00ff267b82 */ /* 0x000ea20000000a00 */
[----:B------:R-:W2:Y:S02]  /*0200*/  LDCU.64 UR4, c[0x0][0x358] ;  /* 0x00006b00ff0477ac */ /* 0x000ea40008000a00 */
[----:B--2---:R2:W5:Y:S01]  /*0210*/  LDG.E R38, desc[UR4][R38.64] ;  /* 0x0000000426267981 */ /* 0x004562000c1e1900 */
[----:B------:R-:W-:Y:S05]  /*0220*/  BRA `(.L_x_2) ;  /* 0x0000000000087947 */ /* 0x000fea0003800000 */
.L_x_3:
[----:B------:R-:W2:Y:S02]  /*0230*/  LDCU UR4, c[0x0][0x8a0] ;  /* 0x00011400ff0477ac */ /* 0x000ea40008000800 */
[----:B--2---:R-:W-:Y:S02]  /*0240*/  MOV R38, UR4 ;  /* 0x0000000400267c02 */ /* 0x004fe40008000f00 */
.L_x_2:
[----:B------:R-:W-:Y:S01]  /*0250*/  IMAD.U32 R0, RZ, RZ, UR17 ;  /* 0x00000011ff007e24 */ /* 0x000fe2000f8e00ff */
[----:B------:R-:W-:Y:S04]  /*0260*/  BSSY.RECONVERGENT B0, `(.L_x_4) ;  /* 0x000000c000007945 */ /* 0x000fe80003800200 */
[C---:B------:R-:W-:Y:S02]  /*0270*/  ISETP.NE.OR P1, PT, R0.reuse, 0x1, !P3 ;  /* 0x000000010000780c */ /* 0x040fe40005f25670 */
[----:B------:R-:W-:-:S11]  /*0280*/  ISETP.NE.OR P0, PT, R0, 0x3, !P3 ;  /* 0x000000030000780c */ /* 0x000fd60005f05670 */
[----:B------:R-:W-:Y:S05]  /*0290*/  @P1 BRA `(.L_x_5) ;  /* 0x0000000000201947 */ /* 0x000fea0003800000 */
[----:B------:R-:W3:Y:S02]  /*02a0*/  LDCU.64 UR4, c[0x0][0x348] ;  /* 0x00006900ff0477ac */ /* 0x000ee40008000a00 */
[----:B---3--:R-:W-:Y:S02]  /*02b0*/  UIADD3 UR6, UP1, UPT, UR4, 0x80, URZ ;  /* 0x0000008004067890 */ /* 0x008fe4000ff3e0ff */
[----:B------:R-:W-:Y:S02]  /*02c0*/  UIADD3 UR4, UP0, UPT, UR4, 0x180, URZ ;  /* 0x0000018004047890 */ /* 0x000fe4000ff1e0ff */
[----:B------:R-:W-:Y:S02]  /*02d0*/  UIADD3.X UR7, UPT, UPT, URZ, UR5, URZ, UP1, !UPT ;  /* 0x00000005ff077290 */ /* 0x000fe40008ffe4ff */
[----:B------:R-:W-:-:S07]  /*02e0*/  UIADD3.X UR5, UPT, UPT, URZ, UR5, URZ, UP0, !UPT ;  /* 0x00000005ff057290 */ /* 0x000fce00087fe4ff */
[----:B------:R3:W-:Y:S02]  /*02f0*/  UTMACCTL.PF [UR6] ;  /* 0x00000000060079b9 */ /* 0x0007e40008040000 */
[----:B------:R3:W-:Y:S02]  /*0300*/  UTMACCTL.PF [UR4] ;  /* 0x00000000040079b9 */ /* 0x0007e40008040000 */
[----:B---3--:R-:W-:Y:S01]  /*0310*/  NOP ;  /* 0x0000000000007918 */ /* 0x008fe20000000000 */
.L_x_5:
[----:B------:R-:W-:Y:S05]  /*0320*/  BSYNC.RECONVERGENT B0 ;  /* 0x0000000000007941 */ /* 0x000fea0003800200 */
.L_x_4:
[----:B------:R-:W-:Y:S04]  /*0330*/  BSSY.RECONVERGENT B0, `(.L_x_6) ;  /* 0x000000a000007945 */ /* 0x000fe80003800200 */
        /* <DEDUP_REMOVED lines=9> */
.L_x_7:
[----:B------:R-:W-:Y:S05]  /*03d0*/  BSYNC.RECONVERGENT B0 ;  /* 0x0000000000007941 */ /* 0x000fea0003800200 */
.L_x_6:
[----:B------:R-:W3:Y:S01]  /*03e0*/  LDCU.64 UR4, c[0x0][0x888] ;  /* 0x00011100ff0477ac */ /* 0x000ee20008000a00 */
[----:B------:R-:W-:Y:S02]  /*03f0*/  UISETP.EQ.U32.AND UP1, UPT, UR8, URZ, UPT ;  /* 0x000000ff0800728c */ /* 0x000fe4000bf22070 */
[----:B------:R-:W-:Y:S02]  /*0400*/  UPLOP3.LUT UP3, UPT, UPT, UPT, UPT, 0x80, 0x8 ;  /* 0x000000000008789c */ /* 0x000fe40003f6f070 */
[----:B---3--:R-:W-:-:S04]  /*0410*/  UISETP.NE.U32.AND UP0, UPT, UR4, URZ, UPT ;  /* 0x000000ff0400728c */ /* 0x008fc8000bf05070 */
[----:B------:R-:W-:-:S04]  /*0420*/  UISETP.NE.AND.EX UP0, UPT, UR5, URZ, UPT, UP0 ;  /* 0x000000ff0500728c */ /* 0x000fc8000bf05300 */
[----:B------:R-:W-:-:S04]  /*0430*/  UISETP.EQ.OR.EX UP2, UPT, UR9, URZ, !UP0, UP1 ;  /* 0x000000ff0900728c */ /* 0x000fc8000c742710 */
[----:B------:R-:W-:-:S06]  /*0440*/  UP2UR UR4, UPR, URZ, 0x4 ;  /* 0x00000004ff047883 */ /* 0x000fcc0008000000 */
[----:B------:R-:W-:Y:S01]  /*0450*/  MOV R86, UR4 ;  /* 0x0000000400567c02 */ /* 0x000fe20008000f00 */
[----:B------:R-:W-:Y:S06]  /*0460*/  BRA.U !UP2, `(.L_x_8) ;  /* 0x000000010a207547 */ /* 0x000fec000b800000 */
[----:B------:R-:W-:Y:S01]  /*0470*/  UISETP.NE.U32.AND UP1, UPT, UR8, URZ, UPT ;  /* 0x000000ff0800728c */ /* 0x000fe2000bf25070 */
[----:B-----5:R-:W-:Y:S01]  /*0480*/  FSETP.NEU.AND P0, PT, R41, RZ, PT ;  /* 0x000000ff2900720b */ /* 0x020fe20003f0d000 */
[----:B------:R-:W-:Y:S02]  /*0490*/  USEL UR4, URZ, 0xffffffff, UP0 ;  /* 0xffffffffff047887 */ /* 0x000fe40008000000 */
[----:B------:R-:W-:-:S10]  /*04a0*/  UISETP.NE.AND.EX UP1, UPT, UR9, URZ, UPT, UP1 ;  /* 0x000000ff0900728c */ /* 0x000fd4000bf25310 */
[----:B------:R-:W-:Y:S01]  /*04b0*/  VOTEU.ANY UP0, P0 ;  /* 0x0000000000ff7886 */ /* 0x000fe20000000100 */
[----:B------:R-:W-:-:S04]  /*04c0*/  @!UP1 USEL UR4, URZ, 0xffffffff, UP0 ;  /* 0xffffffffff049887 */ /* 0x000fc80008000000 */
[----:B------:R-:W-:-:S04]  /*04d0*/  ULOP3.LUT UR4, UR4, 0x1, URZ, 0xc0, !UPT ;  /* 0x0000000104047892 */ /* 0x000fc8000f8ec0ff */
[----:B------:R-:W-:-:S11]  /*04e0*/  UISETP.NE.U32.AND UP3, UPT, UR4, 0x1, UPT ;  /* 0x000000010400788c */ /* 0x000fd6000bf65070 */
.L_x_8:
[----:B-1----:R-:W1:Y:S01]  /*04f0*/  SHFL.IDX PT, R2, R85, RZ, 0x1f ;  /* 0x00001fff55027589 */ /* 0x002e6200000e0000 */
[----:B------:R-:W-:-:S04]  /*0500*/  UISETP.NE.AND UP0, UPT, UR17, 0x2, UPT ;  /* 0x000000021100788c */ /* 0x000fc8000bf05270 */
[----:B------:R-:W-:Y:S01]  /*0510*/  USEL UR38, URZ, 0x1, UP0 ;  /* 0x00000001ff267887 */ /* 0x000fe20008000000 */
[----:B-1----:R-:W-:-:S13]  /*0520*/  ISETP.NE.AND P0, PT, R2, RZ, PT ;  /* 0x000000ff0200720c */ /* 0x002fda0003f05270 */
[----:B------:R-:W-:Y:S05]  /*0530*/  @P0 BRA `(.L_x_9) ;  /* 0x0000000000600947 */ /* 0x000fea0003800000 */
[----:B------:R-:W1:Y:S01]  /*0540*/  S2UR UR4, SR_CgaCtaId ;  /* 0x00000000000479c3 */ /* 0x000e620000008800 */
[----:B------:R-:W-:Y:S01]  /*0550*/  UMOV UR5, 0x400 ;  /* 0x0000040000057882 */ /* 0x000fe20000000000 */
[----:B------:R-:W-:Y:S01]  /*0560*/  UMOV UR8, 0x1 ;  /* 0x0000000100087882 */ /* 0x000fe20000000000 */
[----:B------:R-:W-:Y:S01]  /*0570*/  UMOV UR6, 0x2 ;  /* 0x0000000200067882 */ /* 0x000fe20000000000 */
[----:B------:R-:W-:-:S04]  /*0580*/  UIADD3 UR8, UPT, UPT, -UR8, 0x100000, URZ ;  /* 0x0010000008087890 */ /* 0x000fc8000fffe1ff */
[----:B------:R-:W-:Y:S02]  /*0590*/  USHF.L.U32 UR9, UR8, 0xb, URZ ;  /* 0x0000000b08097899 */ /* 0x000fe400080006ff */
[----:B------:R-:W-:Y:S02]  /*05a0*/  USHF.L.U32 UR8, UR8, 0x1, URZ ;  /* 0x0000000108087899 */ /* 0x000fe400080006ff */
[----:B------:R-:W-:-:S04]  /*05b0*/  UIADD3 UR6, UPT, UPT, -UR6, 0x100000, URZ ;  /* 0x0010000006067890 */ /* 0x000fc8000fffe1ff */
[----:B------:R-:W-:Y:S02]  /*05c0*/  USHF.L.U32 UR7, UR6, 0xb, URZ ;  /* 0x0000000b06077899 */ /* 0x000fe400080006ff */
[----:B------:R-:W-:Y:S01]  /*05d0*/  USHF.L.U32 UR6, UR6, 0x1, URZ ;  /* 0x0000000106067899 */ /* 0x000fe200080006ff */
[----:B------:R-:W-:Y:S01]  /*05e0*/  ELECT P0, URZ, PT ;  /* 0x0000000000ff782f */ /* 0x000fe20003800000 */
[----:B-1----:R-:W-:Y:S01]  /*05f0*/  ULEA UR4, UR4, UR5, 0x18 ;  /* 0x0000000504047291 */ /* 0x002fe2000f8ec0ff */
[----:B------:R-:W1:Y:S11]  /*0600*/  FENCE.VIEW.ASYNC.S ;  /* 0x00000000000073c6 */ /* 0x000e760000000000 */
[----:B-1----:R1:W3:Y:S01]  /*0610*/  SYNCS.EXCH.64 URZ, [UR4], UR8 ;  /* 0x0000000804ff75b2 */ /* 0x0022e20008000100 */
[----:B------:R1:W4:Y:S01]  /*0620*/  SYNCS.EXCH.64 URZ, [UR4+0x28], UR6 ;  /* 0x0000280604ff75b2 */ /* 0x0003220008000100 */
[----:B------:R1:W1:Y:S01]  /*0630*/  SYNCS.EXCH.64 URZ, [UR4+0x8], UR8 ;  /* 0x0000080804ff75b2 */ /* 0x0002620008000100 */
[----:B------:R1:W1:Y:S01]  /*0640*/  SYNCS.EXCH.64 URZ, [UR4+0x30], UR6 ;  /* 0x0000300604ff75b2 */ /* 0x0002620008000100 */
[----:B------:R1:W1:Y:S01]  /*0650*/  SYNCS.EXCH.64 URZ, [UR4+0x10], UR8 ;  /* 0x0000100804ff75b2 */ /* 0x0002620008000100 */
[----:B------:R1:W1:Y:S01]  /*0660*/  SYNCS.EXCH.64 URZ, [UR4+0x38], UR6 ;  /* 0x0000380604ff75b2 */ /* 0x0002620008000100 */
[----:B------:R1:W1:Y:S01]  /*0670*/  SYNCS.EXCH.64 URZ, [UR4+0x18], UR8 ;  /* 0x0000180804ff75b2 */ /* 0x0002620008000100 */
[----:B------:R1:W1:Y:S01]  /*0680*/  SYNCS.EXCH.64 URZ, [UR4+0x40], UR6 ;  /* 0x0000400604ff75b2 */ /* 0x0002620008000100 */
[----:B------:R1:W1:Y:S01]  /*0690*/  SYNCS.EXCH.64 URZ, [UR4+0x20], UR8 ;  /* 0x0000200804ff75b2 */ /* 0x0002620008000100 */
[----:B------:R1:W1:Y:S01]  /*06a0*/  SYNCS.EXCH.64 URZ, [UR4+0x48], UR6 ;  /* 0x0000480604ff75b2 */ /* 0x0002620008000100 */
[----:B------:R-:W-:Y:S01]  /*06b0*/  NOP ;  /* 0x0000000000007918 */ /* 0x000fe20000000000 */
.L_x_9:
[----:B------:R-:W2:Y:S01]  /*06c0*/  SHFL.IDX PT, R2, R85, RZ, 0x1f ;  /* 0x00001fff55027589 */ /* 0x000ea200000e0000 */
[----:B------:R-:W-:Y:S01]  /*06d0*/  NOP ;  /* 0x0000000000007918 */ /* 0x000fe20000000000 */
[----:B--2---:R-:W-:-:S13]  /*06e0*/  ISETP.NE.AND P0, PT, R2, 0x1, PT ;  /* 0x000000010200780c */ /* 0x004fda0003f05270 */
[----:B------:R-:W-:Y:S05]  /*06f0*/  @P0 BRA `(.L_x_10) ;  /* 0x0000000000480947 */ /* 0x000fea0003800000 */
[----:B-1----:R-:W1:Y:S01]  /*0700*/  S2UR UR4, SR_CgaCtaId ;  /* 0x00000000000479c3 */ /* 0x002e620000008800 */
        /* <DEDUP_REMOVED lines=12> */
[----:B-1----:R2:W1:Y:S01]  /*07d0*/  SYNCS.EXCH.64 URZ, [UR4+0x50], UR8 ;  /* 0x0000500804ff75b2 */ /* 0x0024620008000100 */
[----:B------:R2:W1:Y:S01]  /*07e0*/  SYNCS.EXCH.64 URZ, [UR4+0x60], UR6 ;  /* 0x0000600604ff75b2 */ /* 0x0004620008000100 */
[----:B------:R2:W1:Y:S01]  /*07f0*/  SYNCS.EXCH.64 URZ, [UR4+0x58], UR8 ;  /* 0x0000580804ff75b2 */ /* 0x0004620008000100 */
[----:B------:R2:W1:Y:S02]  /*0800*/  SYNCS.EXCH.64 URZ, [UR4+0x68], UR6 ;  /* 0x0000680604ff75b2 */ /* 0x0004640008000100 */
[----:B--2---:R-:W-:Y:S01]  /*0810*/  NOP ;  /* 0x0000000000007918 */ /* 0x004fe20000000000 */
.L_x_10:
[----:B------:R-:W2:Y:S01]  /*0820*/  SHFL.IDX PT, R2, R85, RZ, 0x1f ;  /* 0x00001fff55027589 */ /* 0x000ea200000e0000 */
[----:B------:R-:W-:Y:S01]  /*0830*/  NOP ;  /* 0x0000000000007918 */ /* 0x000fe20000000000 */
[----:B--2---:R-:W-:-:S13]  /*0840*/  ISETP.NE.AND P0, PT, R2, 0x3, PT ;  /* 0x000000030200780c */ /* 0x004fda0003f05270 */
[----:B------:R-:W-:Y:S05]  /*0850*/  @P0 BRA `(.L_x_11) ;  /* 0x0000000000300947 */ /* 0x000fea0003800000 */
[----:B-1----:R-:W1:Y:S01]  /*0860*/  S2UR UR6, SR_CgaCtaId ;  /* 0x00000000000679c3 */ /* 0x002e620000008800 */
[----:B------:R-:W-:Y:S01]  /*0870*/  UMOV UR4, 0x400 ;  /* 0x0000040000047882 */ /* 0x000fe20000000000 */
[----:B------:R-:W-:Y:S01]  /*0880*/  UMOV UR5, 0x20 ;  /* 0x0000002000057882 */ /* 0x000fe20000000000 */
[----:B------:R-:W-:Y:S01]  /*0890*/  ELECT P0, URZ, PT ;  /* 0x0000000000ff782f */ /* 0x000fe20003800000 */
[----:B-1----:R-:W-:Y:S02]  /*08a0*/  ULEA UR6, UR6, UR4, 0x18 ;  /* 0x0000000406067291 */ /* 0x002fe4000f8ec0ff */
[----:B------:R-:W-:-:S04]  /*08b0*/  UIADD3 UR4, UPT, UPT, -UR5, 0x100000, URZ ;  /* 0x0010000005047890 */ /* 0x000fc8000fffe1ff */
[----:B------:R-:W-:Y:S02]  /*08c0*/  USHF.L.U32 UR5, UR4, 0xb, URZ ;  /* 0x0000000b04057899 */ /* 0x000fe400080006ff */
[----:B------:R-:W-:Y:S01]  /*08d0*/  USHF.L.U32 UR4, UR4, 0x1, URZ ;  /* 0x0000000104047899 */ /* 0x000fe200080006ff */
[----:B------:R-:W1:Y:S11]  /*08e0*/  FENCE.VIEW.ASYNC.S ;  /* 0x00000000000073c6 */ /* 0x000e760000000000 */
[----:B-1----:R2:W1:Y:S01]  /*08f0*/  SYNCS.EXCH.64 URZ, [UR6+0x70], UR4 ;  /* 0x0000700406ff75b2 */ /* 0x0024620008000100 */
[----:B------:R2:W1:Y:S02]  /*0900*/  SYNCS.EXCH.64 URZ, [UR6+0x78], UR4 ;  /* 0x0000780406ff75b2 */ /* 0x0004640008000100 */
[----:B--2---:R-:W-:Y:S01]  /*0910*/  NOP ;  /* 0x0000000000007918 */ /* 0x004fe20000000000 */
.L_x_11:
[----:B------:R-:W2:Y:S01]  /*0920*/  SHFL.IDX PT, R2, R85, RZ, 0x1f ;  /* 0x00001fff55027589 */ /* 0x000ea200000e0000 */
[----:B------:R-:W-:Y:S01]  /*0930*/  NOP ;  /* 0x0000000000007918 */ /* 0x000fe20000000000 */
[----:B--2---:R-:W-:-:S13]  /*0940*/  ISETP.NE.AND P0, PT, R2, 0x4, PT ;  /* 0x000000040200780c */ /* 0x004fda0003f05270 */
[----:B------:R-:W-:Y:S05]  /*0950*/  @P0 BRA `(.L_x_12) ;  /* 0x00000000004c0947 */ /* 0x000fea0003800000 */
[----:B-1----:R-:W1:Y:S01]  /*0960*/  S2UR UR6, SR_CgaCtaId ;  /* 0x00000000000679c3 */ /* 0x002e620000008800 */
[----:B------:R-:W-:Y:S01]  /*0970*/  UMOV UR4, 0x1e0 ;  /* 0x000001e000047882 */ /* 0x000fe20000000000 */
[----:B------:R-:W-:Y:S01]  /*0980*/  UMOV UR5, 0x400 ;  /* 0x0000040000057882 */ /* 0x000fe20000000000 */
[----:B------:R-:W-:Y:S01]  /*0990*/  USEL UR4, UR4, 0x1a0, UP3 ;  /* 0x000001a004047887 */ /* 0x000fe20009800000 */
[----:B------:R-:W-:Y:S01]  /*09a0*/  UMOV UR8, 0x1 ;  /* 0x0000000100087882 */ /* 0x000fe20000000000 */
[----:B------:R-:W-:Y:S01]  /*09b0*/  ELECT P0, URZ, PT ;  /* 0x0000000000ff782f */ /* 0x000fe20003800000 */
[----:B------:R-:W-:-:S04]  /*09c0*/  UIADD3 UR8, UPT, UPT, -UR8, 0x100000, URZ ;  /* 0x0010000008087890 */ /* 0x000fc8000fffe1ff */
[----:B------:R-:W-:Y:S02]  /*09d0*/  USHF.L.U32 UR9, UR8, 0xb, URZ ;  /* 0x0000000b08097899 */ /* 0x000fe400080006ff */
[----:B------:R-:W-:Y:S02]  /*09e0*/  USHF.L.U32 UR8, UR8, 0x1, URZ ;  /* 0x0000000108087899 */ /* 0x000fe400080006ff */
[----:B-1----:R-:W-:Y:S02]  /*09f0*/  ULEA UR6, UR6, UR5, 0x18 ;  /* 0x0000000506067291 */ /* 0x002fe4000f8ec0ff */
[----:B------:R-:W-:-:S04]  /*0a00*/  UIADD3 UR4, UPT, UPT, -UR4, 0x100000, URZ ;  /* 0x0010000004047890 */ /* 0x000fc8000fffe1ff */
[----:B------:R-:W-:Y:S02]  /*0a10*/  USHF.L.U32 UR5, UR4, 0xb, URZ ;  /* 0x0000000b04057899 */ /* 0x000fe400080006ff */
[----:B------:R-:W-:Y:S01]  /*0a20*/  USHF.L.U32 UR4, UR4, 0x1, URZ ;  /* 0x0000000104047899 */ /* 0x000fe200080006ff */
[----:B------:R-:W1:Y:S03]  /*0a30*/  FENCE.VIEW.ASYNC.S ;  /* 0x00000000000073c6 */ /* 0x000e660000000000 */
[----:B-1----:R2:W1:Y:S08]  /*0a40*/  SYNCS.EXCH.64 URZ, [UR6+0x80], UR8 ;  /* 0x0000800806ff75b2 */ /* 0x0024700008000100 */
[----:B------:R2:W1:Y:S01]  /*0a50*/  SYNCS.EXCH.64 URZ, [UR6+0x90], UR4 ;  /* 0x0000900406ff75b2 */ /* 0x0004620008000100 */
[----:B------:R2:W1:Y:S01]  /*0a60*/  SYNCS.EXCH.64 URZ, [UR6+0x88], UR8 ;  /* 0x0000880806ff75b2 */ /* 0x0004620008000100 */
[----:B------:R2:W1:Y:S02]  /*0a70*/  SYNCS.EXCH.64 URZ, [UR6+0x98], UR4 ;  /* 0x0000980406ff75b2 */ /* 0x0004640008000100 */
[----:B--2---:R-:W-:Y:S01]  /*0a80*/  NOP ;  /* 0x0000000000007918 */ /* 0x004fe20000000000 */
.L_x_12:
        /* <DEDUP_REMOVED lines=20> */
[----:B------:R2:W1:Y:S01]  /*0bd0*/  SYNCS.EXCH.64 URZ, [UR4+0xc8], UR6 ;  /* 0x0000c80604ff75b2 */ /* 0x0004620008000100 */
[----:B------:R2:W1:Y:S01]  /*0be0*/  SYNCS.EXCH.64 URZ, [UR4+0xb0], UR8 ;  /* 0x0000b00804ff75b2 */ /* 0x0004620008000100 */
[----:B------:R2:W1:Y:S01]  /*0bf0*/  SYNCS.EXCH.64 URZ, [UR4+0xd0], UR6 ;  /* 0x0000d00604ff75b2 */ /* 0x0004620008000100 */
[----:B------:R2:W1:Y:S01]  /*0c00*/  SYNCS.EXCH.64 URZ, [UR4+0xb8], UR8 ;  /* 0x0000b80804ff75b2 */ /* 0x0004620008000100 */
[----:B------:R2:W1:Y:S02]  /*0c10*/  SYNCS.EXCH.64 URZ, [UR4+0xd8], UR6 ;  /* 0x0000d80604ff75b2 */ /* 0x0004640008000100 */
[----:B--2---:R-:W-:Y:S01]  /*0c20*/  NOP ;  /* 0x0000000000007918 */ /* 0x004fe20000000000 */
.L_x_13:
[----:B------:R-:W2:Y:S01]  /*0c30*/  SHFL.IDX PT, R2, R85, RZ, 0x1f ;  /* 0x00001fff55027589 */ /* 0x000ea200000e0000 */
[----:B------:R-:W-:Y:S01]  /*0c40*/  NOP ;  /* 0x0000000000007918 */ /* 0x000fe20000000000 */
[----:B--2---:R-:W-:-:S13]  /*0c50*/  ISETP.NE.AND P0, PT, R2, 0x3, PT ;  /* 0x000000030200780c */ /* 0x004fda0003f05270 */
[----:B------:R-:W-:Y:S05]  /*0c60*/  @P0 BRA `(.L_x_14) ;  /* 0x0000000000380947 */ /* 0x000fea0003800000 */
[----:B------:R-:W2:Y:S01]  /*0c70*/  S2UR UR5, SR_CgaCtaId ;  /* 0x00000000000579c3 */ /* 0x000ea20000008800 */
[----:B-1----:R-:W-:Y:S01]  /*0c80*/  UMOV UR4, 0x400 ;  /* 0x0000040000047882 */ /* 0x002fe20000000000 */
[----:B------:R-:W-:Y:S01]  /*0c90*/  UMOV UR6, 0x20 ;  /* 0x0000002000067882 */ /* 0x000fe20000000000 */
[----:B------:R-:W-:Y:S01]  /*0ca0*/  ELECT P0, URZ, PT ;  /* 0x0000000000ff782f */ /* 0x000fe20003800000 */
[----:B------:R-:W-:-:S04]  /*0cb0*/  UIADD3 UR6, UPT, UPT, -UR6, 0x100000, URZ ;  /* 0x0010000006067890 */ /* 0x000fc8000fffe1ff */
[----:B------:R-:W-:Y:S02]  /*0cc0*/  USHF.L.U32 UR7, UR6, 0xb, URZ ;  /* 0x0000000b06077899 */ /* 0x000fe400080006ff */
[----:B------:R-:W-:Y:S02]  /*0cd0*/  USHF.L.U32 UR6, UR6, 0x1, URZ ;  /* 0x0000000106067899 */ /* 0x000fe400080006ff */
[----:B--2---:R-:W-:Y:S01]  /*0ce0*/  ULEA UR4, UR5, UR4, 0x18 ;  /* 0x0000000405047291 */ /* 0x004fe2000f8ec0ff */
[----:B------:R-:W1:Y:S11]  /*0cf0*/  FENCE.VIEW.ASYNC.S ;  /* 0x00000000000073c6 */ /* 0x000e760000000000 */
[----:B-1----:R2:W1:Y:S01]  /*0d00*/  SYNCS.EXCH.64 URZ, [UR4+0xe0], UR6 ;  /* 0x0000e00604ff75b2 */ /* 0x0024620008000100 */
[----:B------:R2:W1:Y:S01]  /*0d10*/  SYNCS.EXCH.64 URZ, [UR4+0xf0], UR6 ;  /* 0x0000f00604ff75b2 */ /* 0x0004620008000100 */
[----:B------:R2:W1:Y:S01]  /*0d20*/  SYNCS.EXCH.64 URZ, [UR4+0xe8], UR6 ;  /* 0x0000e80604ff75b2 */ /* 0x0004620008000100 */
[----:B------:R2:W1:Y:S02]  /*0d30*/  SYNCS.EXCH.64 URZ, [UR4+0xf8], UR6 ;  /* 0x0000f80604ff75b2 */ /* 0x0004640008000100 */
[----:B--2---:R-:W-:Y:S01]  /*0d40*/  NOP ;  /* 0x0000000000007918 */ /* 0x004fe20000000000 */
.L_x_14:
[----:B-1----:R-:W1:Y:S01]  /*0d50*/  LDCU UR4, c[0x0][0x36c] ;  /* 0x00006d80ff0477ac */ /* 0x002e620008000800 */
[----:B------:R-:W-:Y:S01]  /*0d60*/  ISETP.NE.OR P3, PT, R0, 0x2, !P3 ;  /* 0x000000020000780c */ /* 0x000fe20005f65670 */
[----:B------:R-:W-:Y:S01]  /*0d70*/  NOP ;  /* 0x0000000000007918 */ /* 0x000fe20000000000 */
[----:B------:R-:W-:Y:S01]  /*0d80*/  LOP3.LUT R0, R93, 0x1f, RZ, 0xc0, !PT ;  /* 0x0000001f5d007812 */ /* 0x000fe200078ec0ff */
[----:B------:R-:W-:Y:S02]  /*0d90*/  UISETP.NE.AND UP4, UPT, UR17, URZ, UPT ;  /* 0x000000ff1100728c */ /* 0x000fe4000bf85270 */
[----:B-1----:R-:W-:-:S09]  /*0da0*/  UISETP.EQ.U32.AND UP5, UPT, UR4, 0x1, UPT ;  /* 0x000000010400788c */ /* 0x002fd2000bfa2070 */
[----:B------:R-:W-:Y:S05]  /*0db0*/  BRA.U !UP5, `(.L_x_15) ;  /* 0x000000010d087547 */ /* 0x000fea000b800000 */
[----:B---34-:R-:W-:Y:S01]  /*0dc0*/  UCGABAR_ARV ;  /* 0x00000000000079c7 */ /* 0x018fe20008000000 */
[----:B------:R-:W-:Y:S05]  /*0dd0*/  BRA `(.L_x_16) ;  /* 0x0000000000047947 */ /* 0x000fea0003800000 */
.L_x_15:
[----:B---34-:R-:W-:Y:S01]  /*0de0*/  NOP ;  /* 0x0000000000007918 */ /* 0x018fe20000000000 */
.L_x_16:
[----:B------:R-:W1:Y:S01]  /*0df0*/  S2UR UR7, SR_CTAID.X ;  /* 0x00000000000779c3 */ /* 0x000e620000002500 */
[----:B------:R-:W-:-:S05]  /*0e00*/  CS2R.32 R3, SR_CgaSize ;  /* 0x0000000000037805 */ /* 0x000fca0000008a00 */
[----:B------:R-:W-:-:S05]  /*0e10*/  IMAD R3, R3, -0xa0, RZ ;  /* 0xffffff6003037824 */ /* 0x000fca00078e02ff */
[----:B------:R-:W-:-:S14]  /*0e20*/  R2UR UR5, R3 ;  /* 0x00000000030572ca */ /* 0x000fdc00000e0000 */
[----:B------:R-:W2:Y:S01]  /*0e30*/  LDCU UR5, c[0x0][UR5+0x2b0] ;  /* 0x00005600050577ac */ /* 0x000ea20008000800 */
[----:B------:R-:W-:-:S05]  /*0e40*/  CS2R.32 R3, SR_CgaSize ;  /* 0x0000000000037805 */ /* 0x000fca0000008a00 */
[----:B------:R-:W-:-:S05]  /*0e50*/  IMAD R3, R3, -0xa0, RZ ;  /* 0xffffff6003037824 */ /* 0x000fca00078e02ff */
[----:B------:R-:W-:-:S14]  /*0e60*/  R2UR UR4, R3 ;  /* 0x00000000030472ca */ /* 0x000fdc00000e0000 */
[----:B------:R-:W3:Y:S01]  /*0e70*/  LDCU UR4, c[0x0][UR4+0x2b4] ;  /* 0x00005680040477ac */ /* 0x000ee20008000800 */
[----:B------:R-:W4:Y:S01]  /*0e80*/  S2UR UR8, SR_CTAID.Y ;  /* 0x00000000000879c3 */ /* 0x000f220000002600 */
[----:B------:R-:W3:Y:S01]  /*0e90*/  LDCU UR21, c[0x0][0xb24] ;  /* 0x00016480ff1577ac */ /* 0x000ee20008000800 */
[----:B------:R-:W-:-:S05]  /*0ea0*/  CS2R.32 R3, SR_CgaSize ;  /* 0x0000000000037805 */ /* 0x000fca0000008a00 */
[----:B------:R-:W-:-:S05]  /*0eb0*/  IMAD R3, R3, -0xa0, RZ ;  /* 0xffffff6003037824 */ /* 0x000fca00078e02ff */
[----:B------:R-:W-:-:S14]  /*0ec0*/  R2UR UR62, R3 ;  /* 0x00000000033e72ca */ /* 0x000fdc00000e0000 */
[----:B------:R-:W4:Y:S01]  /*0ed0*/  LDCU UR62, c[0x0][UR62+0x2a0] ;  /* 0x000054003e3e77ac */ /* 0x000f220008000800 */
[----:B------:R-:W4:Y:S01]  /*0ee0*/  S2UR UR9, SR_CgaCtaId ;  /* 0x00000000000979c3 */ /* 0x000f220000008800 */
[----:B------:R-:W-:-:S05]  /*0ef0*/  CS2R.32 R3, SR_CgaSize ;  /* 0x0000000000037805 */ /* 0x000fca0000008a00 */
[----:B------:R-:W-:-:S05]  /*0f00*/  IMAD R3, R3, -0xa0, RZ ;  /* 0xffffff6003037824 */ /* 0x000fca00078e02ff */
[----:B------:R-:W-:-:S14]  /*0f10*/  R2UR UR59, R3 ;  /* 0x00000000033b72ca */ /* 0x000fdc00000e0000 */
[----:B------:R-:W4:Y:S01]  /*0f20*/  LDCU UR59, c[0x0][UR59+0x2a4] ;  /* 0x000054803b3b77ac */ /* 0x000f220008000800 */
[----:B------:R-:W4:Y:S01]  /*0f30*/  LDCU UR42, c[0x0][0xb24] ;  /* 0x00016480ff2a77ac */ /* 0x000f220008000800 */
[----:B-1----:R-:W-:Y:S01]  /*0f40*/  I2FP.F32.U32 R3, UR7 ;  /* 0x0000000700037c45 */ /* 0x002fe20008201000 */
[----:B------:R-:W1:Y:S01]  /*0f50*/  S2UR UR36, SR_CTAID.Z ;  /* 0x00000000002479c3 */ /* 0x000e620000002700 */
[----:B------:R-:W1:Y:S03]  /*0f60*/  LDCU UR27, c[0x0][0xb30] ;  /* 0x00016600ff1b77ac */ /* 0x000e660008000800 */
[----:B--2---:R-:W-:Y:S01]  /*0f70*/  FMUL R3, R3, UR5 ;  /* 0x0000000503037c20 */ /* 0x004fe20008400000 */
[----:B---3--:R-:W-:Y:S01]  /*0f80*/  UISETP.GE.AND UP2, UPT, UR21, 0x1, UPT ;  /* 0x000000011500788c */ /* 0x008fe2000bf46270 */
[----:B----4-:R-:W-:Y:S01]  /*0f90*/  I2FP.F32.U32 R2, UR8 ;  /* 0x0000000800027c45 */ /* 0x010fe20008201000 */
[----:B------:R-:W-:Y:S01]  /*0fa0*/  UMOV UR16, UR7 ;  /* 0x0000000700107c82 */ /* 0x000fe20008000000 */
[----:B------:R-:W-:-:S02]  /*0fb0*/  UMOV UR20, UR8 ;  /* 0x0000000800147c82 */ /* 0x000fc40008000000 */
[----:B------:R-:W2:Y:S01]  /*0fc0*/  F2I.U32.TRUNC.NTZ R3, R3 ;  /* 0x0000000300037305 */ /* 0x000ea2000020f000 */
[----:B------:R-:W-:Y:S01]  /*0fd0*/  FMUL R2, R2, UR4 ;  /* 0x0000000402027c20 */ /* 0x000fe20008400000 */
[----:B------:R-:W-:-:S06]  /*0fe0*/  USHF.L.U32 UR28, UR9, 0xa, URZ ;  /* 0x0000000a091c7899 */ /* 0x000fcc00080006ff */
[----:B------:R-:W3:Y:S01]  /*0ff0*/  F2I.U32.TRUNC.NTZ R2, R2 ;  /* 0x0000000200027305 */ /* 0x000ee2000020f000 */
[----:B--2---:R-:W-:Y:S02]  /*1000*/  R2UR UR4, R3 ;  /* 0x00000000030472ca */ /* 0x004fe400000e0000 */
[----:B---3--:R-:W-:Y:S02]  /*1010*/  R2UR UR6, R2 ;  /* 0x00000000020672ca */ /* 0x008fe400000e0000 */
[----:B------:R-:W-:-:S09]  /*1020*/  PRMT R2, RZ, 0x7610, R2 ;  /* 0x00007610ff027816 */ /* 0x000fd20000000002 */
[----:B------:R-:W-:-:S04]  /*1030*/  UIADD3 UR5, UPT, UPT, -UR4, URZ, URZ ;  /* 0x000000ff04057290 */ /* 0x000fc8000fffe1ff */
[----:B------:R-:W-:Y:S02]  /*1040*/  UIMAD UR62, UR62, UR5, UR7 ;  /* 0x000000053e3e72a4 */ /* 0x000fe4000f8e0207 */
[----:B------:R-:W-:-:S04]  /*1050*/  UIADD3 UR4, UPT, UPT, -UR6, URZ, URZ ;  /* 0x000000ff06047290 */ /* 0x000fc8000fffe1ff */
[----:B------:R-:W-:Y:S01]  /*1060*/  UIMAD UR59, UR59, UR4, UR8 ;  /* 0x000000043b3b72a4 */ /* 0x000fe2000f8e0208 */
[----:B-1----:R-:W-:Y:S11]  /*1070*/  BRA.U UP4, `(.L_x_17) ;  /* 0x0000000104247547 */ /* 0x002ff6000b800000 */
[----:B------:R-:W-:Y:S02]  /*1080*/  UISETP.NE.AND UP0, UPT, UR59, URZ, UPT ;  /* 0x000000ff3b00728c */ /* 0x000fe4000bf05270 */
[----:B------:R-:W-:Y:S02]  /*1090*/  UISETP.NE.AND UP1, UPT, UR59, 0x1, UPT ;  /* 0x000000013b00788c */ /* 0x000fe4000bf25270 */
[----:B------:R-:W-:Y:S02]  /*10a0*/  UISETP.EQ.OR UP0, UPT, UR62, URZ, !UP0 ;  /* 0x000000ff3e00728c */ /* 0x000fe4000c702670 */
[----:B------:R-:W-:Y:S02]  /*10b0*/  USEL UR4, URZ, 0x2, UP1 ;  /* 0x00000002ff047887 */ /* 0x000fe40008800000 */
[----:B------:R-:W-:Y:S02]  /*10c0*/  USEL UR5, URZ, 0x1, !UP0 ;  /* 0x00000001ff057887 */ /* 0x000fe4000c000000 */
[----:B------:R-:W-:-:S04]  /*10d0*/  UISETP.NE.AND UP0, UPT, UR62, URZ, UPT ;  /* 0x000000ff3e00728c */ /* 0x000fc8000bf05270 */
[----:B------:R-:W-:-:S04]  /*10e0*/  USEL UR4, UR4, 0x2, UP0 ;  /* 0x0000000204047887 */ /* 0x000fc80008000000 */
[----:B------:R-:W-:-:S06]  /*10f0*/  UIADD3 UR4, UPT, UPT, UR5, UR4, URZ ;  /* 0x0000000405047290 */ /* 0x000fcc000fffe0ff */
[----:B------:R-:W-:Y:S02]  /*1100*/  MOV R2, UR4 ;  /* 0x0000000400027c02 */ /* 0x000fe40008000f00 */
.L_x_17:
[----:B------:R-:W-:Y:S05]  /*1110*/  BRA.U !UP2, `(.L_x_18) ;  /* 0x000000010ad47547 */ /* 0x000fea000b800000 */
[----:B------:R-:W1:Y:S01]  /*1120*/  LDCU.128 UR12, c[0x0][0xb10] ;  /* 0x00016200ff0c77ac */ /* 0x000e620008000c00 */
[----:B------:R-:W2:Y:S01]  /*1130*/  LDCU UR6, c[0x0][0x370] ;  /* 0x00006e00ff0677ac */ /* 0x000ea20008000800 */
[----:B------:R-:W3:Y:S01]  /*1140*/  LDCU UR5, c[0x0][0x374] ;  /* 0x00006e80ff0577ac */ /* 0x000ee20008000800 */
[----:B------:R-:W4:Y:S01]  /*1150*/  LDCU UR26, c[0x0][0xb0c] ;  /* 0x00016180ff1a77ac */ /* 0x000f220008000800 */
[----:B------:R-:W4:Y:S01]  /*1160*/  LDCU UR4, c[0x0][0xb20] ;  /* 0x00016400ff0477ac */ /* 0x000f220008000800 */
[----:B------:R-:W4:Y:S01]  /*1170*/  LDCU.64 UR8, c[0x0][0xb28] ;  /* 0x00016500ff0877ac */ /* 0x000f220008000a00 */
[----:B-1----:R-:W-:Y:S02]  /*1180*/  UISETP.NE.AND UP0, UPT, UR14, 0x1, UPT ;  /* 0x000000010e00788c */ /* 0x002fe4000bf05270 */
[----:B---3--:R-:W-:Y:S02]  /*1190*/  UIMAD.WIDE.U32 UR10, UR5, UR15, URZ ;  /* 0x0000000f050a72a5 */ /* 0x008fe4000f8e00ff */
[----:B--2---:R-:W-:-:S02]  /*11a0*/  UIMAD.WIDE.U32 UR22, UR6, UR12, URZ ;  /* 0x0000000c061672a5 */ /* 0x004fc4000f8e00ff */
[----:B----4-:R-:W-:Y:S02]  /*11b0*/  UISETP.NE.AND UP1, UPT, UR26, 0x1, UPT ;  /* 0x000000011a00788c */ /* 0x010fe4000bf25270 */
[----:B------:R-:W-:Y:S01]  /*11c0*/  UISETP.NE.AND UP2, UPT, UR21, 0x1, UPT ;  /* 0x000000011500788c */ /* 0x000fe2000bf45270 */
[----:B------:R-:W-:Y:S02]  /*11d0*/  UMOV UR10, UR11 ;  /* 0x0000000b000a7c82 */ /* 0x000fe40008000000 */
[----:B------:R-:W-:Y:S01]  /*11e0*/  UMOV UR22, UR23 ;  /* 0x0000001700167c82 */ /* 0x000fe20008000000 */
[----:B------:R-:W-:Y:S02]  /*11f0*/  @UP0 USHF.R.U32.HI UR5, URZ, UR4, UR10 ;  /* 0x00000004ff050299 */ /* 0x000fe4000801160a */
[----:B------:R-:W-:Y:S02]  /*1200*/  UIMAD.WIDE.U32 UR24, UR20, UR15, URZ ;  /* 0x0000000f141872a5 */ /* 0x000fe4000f8e00ff */
[----:B------:R-:W-:-:S02]  /*1210*/  UIMAD.WIDE.U32 UR10, UR5, UR8, URZ ;  /* 0x00000008050a72a5 */ /* 0x000fc4000f8e00ff */
[----:B------:R-:W-:Y:S02]  /*1220*/  @UP1 USHF.R.U32.HI UR6, URZ, UR13, UR22 ;  /* 0x0000000dff061299 */ /* 0x000fe40008011616 */
[----:B------:R-:W-:Y:S02]  /*1230*/  UIMAD.WIDE.U32 UR18, UR16, UR12, URZ ;  /* 0x0000000c101272a5 */ /* 0x000fe4000f8e00ff */
[----:B------:R-:W-:Y:S01]  /*1240*/  UIMAD.WIDE.U32 UR22, UR6, UR8, URZ ;  /* 0x00000008061672a5 */ /* 0x000fe2000f8e00ff */
[----:B------:R-:W-:Y:S01]  /*1250*/  UMOV UR24, UR25 ;  /* 0x0000001900187c82 */ /* 0x000fe20008000000 */
[----:B------:R-:W-:Y:S01]  /*1260*/  UMOV UR10, UR11 ;  /* 0x0000000b000a7c82 */ /* 0x000fe20008000000 */
[----:B------:R-:W-:Y:S02]  /*1270*/  USHF.R.U32.HI UR24, URZ, UR4, UR24 ;  /* 0x00000004ff187299 */ /* 0x000fe40008011618 */
[----:B------:R-:W-:Y:S02]  /*1280*/  @UP2 USHF.R.U32.HI UR5, URZ, UR9, UR10 ;  /* 0x00000009ff052299 */ /* 0x000fe4000801160a */
[----:B------:R-:W-:Y:S01]  /*1290*/  UMOV UR7, UR23 ;  /* 0x0000001700077c82 */ /* 0x000fe20008000000 */
[----:B------:R-:W-:Y:S01]  /*12a0*/  UMOV UR18, UR19 ;  /* 0x0000001300127c82 */ /* 0x000fe20008000000 */
[----:B------:R-:W-:-:S02]  /*12b0*/  @UP2 USHF.R.U32.HI UR6, URZ, UR9, UR7 ;  /* 0x00000009ff062299 */ /* 0x000fc40008011607 */
[----:B------:R-:W-:Y:S02]  /*12c0*/  USHF.R.U32.HI UR13, URZ, UR13, UR18 ;  /* 0x0000000dff0d7299 */ /* 0x000fe40008011612 */
[----:B------:R-:W-:Y:S02]  /*12d0*/  USEL UR4, UR20, UR24, !UP0 ;  /* 0x0000001814047287 */ /* 0x000fe4000c000000 */
[----:B------:R-:W-:Y:S02]  /*12e0*/  UIMAD UR7, UR5, UR21, URZ ;  /* 0x00000015050772a4 */ /* 0x000fe4000f8e02ff */
[----:B------:R-:W-:Y:S02]  /*12f0*/  USEL UR5, UR16, UR13, !UP1 ;  /* 0x0000000d10057287 */ /* 0x000fe4000c800000 */
[----:B------:R-:W-:Y:S02]  /*1300*/  UIMAD UR12, UR6, UR21, URZ ;  /* 0x00000015060c72a4 */ /* 0x000fe4000f8e02ff */
[----:B------:R-:W-:-:S02]  /*1310*/  UISETP.GE.AND UP0, UPT, UR4, UR7, UPT ;  /* 0x000000070400728c */ /* 0x000fc4000bf06270 */
[----:B------:R-:W-:Y:S02]  /*1320*/  UIMAD.WIDE.U32 UR10, UR4, UR8, URZ ;  /* 0x00000008040a72a5 */ /* 0x000fe4000f8e00ff */
[----:B------:R-:W-:Y:S02]  /*1330*/  UISETP.GE.OR UP0, UPT, UR5, UR12, UP0 ;  /* 0x0000000c0500728c */ /* 0x000fe40008706670 */
[----:B------:R-:W-:Y:S02]  /*1340*/  UIMAD.WIDE.U32 UR12, UR5, UR8, URZ ;  /* 0x00000008050c72a5 */ /* 0x000fe4000f8e00ff */
[----:B------:R-:W-:Y:S01]  /*1350*/  UIADD3 UR10, UPT, UPT, -UR4, URZ, URZ ;  /* 0x000000ff040a7290 */ /* 0x000fe2000fffe1ff */
[----:B------:R-:W-:Y:S01]  /*1360*/  UMOV UR8, UR11 ;  /* 0x0000000b00087c82 */ /* 0x000fe20008000000 */
[----:B------:R-:W-:Y:S02]  /*1370*/  UIADD3 UR11, UPT, UPT, -UR5, URZ, URZ ;  /* 0x000000ff050b7290 */ /* 0x000fe4000fffe1ff */
[----:B------:R-:W-:-:S03]  /*1380*/  USHF.R.U32.HI UR8, URZ, UR9, UR8 ;  /* 0x00000009ff087299 */ /* 0x000fc60008011608 */
[----:B------:R-:W-:Y:S01]  /*1390*/  @!UP0 UMOV UR7, UR13 ;  /* 0x0000000d00078c82 */ /* 0x000fe20008000000 */
[----:B------:R-:W-:Y:S02]  /*13a0*/  UIMAD UR20, UR14, UR10, UR20 ;  /* 0x0000000a0e1472a4 */ /* 0x000fe4000f8e0214 */
[----:B------:R-:W-:Y:S02]  /*13b0*/  USEL UR8, UR4, UR8, !UP2 ;  /* 0x0000000804087287 */ /* 0x000fe4000d000000 */
[----:B------:R-:W-:Y:S02]  /*13c0*/  @!UP0 USHF.R.U32.HI UR7, URZ, UR9, UR7 ;  /* 0x00000009ff078299 */ /* 0x000fe40008011607 */
[----:B------:R-:W-:Y:S02]  /*13d0*/  UIADD3 UR9, UPT, UPT, -UR8, URZ, URZ ;  /* 0x000000ff08097290 */ /* 0x000fe4000fffe1ff */
[----:B------:R-:W-:Y:S02]  /*13e0*/  @!UP0 USEL UR7, UR5, UR7, !UP2 ;  /* 0x0000000705078287 */ /* 0x000fe4000d000000 */
[----:B------:R-:W-:-:S02]  /*13f0*/  UIMAD UR9, UR21, UR9, UR4 ;  /* 0x00000009150972a4 */ /* 0x000fc4000f8e0204 */
[----:B------:R-:W-:Y:S02]  /*1400*/  @!UP0 UIADD3 UR8, UPT, UPT, UR8, -UR7, URZ ;  /* 0x8000000708088290 */ /* 0x000fe4000fffe0ff */
[----:B------:R-:W-:Y:S02]  /*1410*/  @!UP0 UIMAD UR6, UR9, UR6, UR7 ;  /* 0x00000006090682a4 */ /* 0x000fe4000f8e0207 */
[----:B------:R-:W-:Y:S02]  /*1420*/  @!UP0 UIMAD UR4, UR8, UR21, UR5 ;  /* 0x00000015080482a4 */ /* 0x000fe4000f8e0205 */
[----:B------:R-:W-:Y:S02]  /*1430*/  UIMAD UR16, UR26, UR11, UR16 ;  /* 0x0000000b1a1072a4 */ /* 0x000fe4000f8e0210 */
[----:B------:R-:W-:Y:S01]  /*1440*/  UIMAD UR20, UR4, UR14, UR20 ;  /* 0x0000000e041472a4 */ /* 0x000fe2000f8e0214 */
[----:B------:R-:W-:Y:S02]  /*1450*/  @!UP0 UMOV UR5, UR6 ;  /* 0x0000000600058c82 */ /* 0x000fe40008000000 */
[----:B------:R-:W-:-:S12]  /*1460*/  UIMAD UR16, UR5, UR26, UR16 ;  /* 0x0000001a051072a4 */ /* 0x000fd8000f8e0210 */
.L_x_18:
[----:B------:R-:W-:Y:S02]  /*1470*/  UISETP.NE.AND UP1, UPT, UR27, 0x1, UPT ;  /* 0x000000011b00788c */ /* 0x000fe4000bf25270 */
[----:B------:R-:W-:Y:S02]  /*1480*/  UISETP.NE.AND UP0, UPT, UR17, 0x2, UPT ;  /* 0x000000021100788c */ /* 0x000fe4000bf05270 */
[----:B------:R-:W-:-:S05]  /*1490*/  ULOP3.LUT UR28, UR28, 0x400, URZ, 0xc0, !UPT ;  /* 0x000004001c1c7892 */ /* 0x000fca000f8ec0ff */
[----:B------:R-:W-:Y:S07]  /*14a0*/  BRA.U UP1, `(.L_x_19) ;  /* 0x0000000101447547 */ /* 0x000fee000b800000 */
[----:B------:R-:W1:Y:S01]  /*14b0*/  LDCU.128 UR8, c[0x0][0xb10] ;  /* 0x00016200ff0877ac */ /* 0x000e620008000c00 */
[----:B------:R-:W2:Y:S01]  /*14c0*/  LDCU UR12, c[0x0][0xb0c] ;  /* 0x00016180ff0c77ac */ /* 0x000ea20008000800 */
[----:B------:R-:W3:Y:S01]  /*14d0*/  LDCU UR13, c[0x0][0xb20] ;  /* 0x00016400ff0d77ac */ /* 0x000ee20008000800 */
[----:B-1----:R-:W-:Y:S02]  /*14e0*/  UIMAD.WIDE.U32 UR6, UR16, UR8, URZ ;  /* 0x00000008100672a5 */ /* 0x002fe4000f8e00ff */
[----:B------:R-:W-:Y:S02]  /*14f0*/  UIMAD.WIDE.U32 UR4, UR20, UR11, URZ ;  /* 0x0000000b140472a5 */ /* 0x000fe4000f8e00ff */
[----:B--2---:R-:W-:Y:S02]  /*1500*/  UISETP.NE.AND UP2, UPT, UR12, 0x1, UPT ;  /* 0x000000010c00788c */ /* 0x004fe4000bf45270 */
[----:B------:R-:W-:Y:S01]  /*1510*/  UISETP.NE.AND UP1, UPT, UR10, 0x1, UPT ;  /* 0x000000010a00788c */ /* 0x000fe2000bf25270 */
[----:B------:R-:W-:-:S02]  /*1520*/  UMOV UR6, UR7 ;  /* 0x0000000700067c82 */ /* 0x000fc40008000000 */
[----:B------:R-:W-:Y:S01]  /*1530*/  UMOV UR4, UR5 ;  /* 0x0000000500047c82 */ /* 0x000fe20008000000 */
[----:B------:R-:W-:Y:S02]  /*1540*/  USHF.R.U32.HI UR6, URZ, UR9, UR6 ;  /* 0x00000009ff067299 */ /* 0x000fe40008011606 */
[----:B---3--:R-:W-:Y:S02]  /*1550*/  USHF.R.U32.HI UR4, URZ, UR13, UR4 ;  /* 0x0000000dff047299 */ /* 0x008fe40008011604 */
[----:B------:R-:W-:Y:S02]  /*1560*/  USEL UR5, UR16, UR6, !UP2 ;  /* 0x0000000610057287 */ /* 0x000fe4000d000000 */
[----:B------:R-:W-:-:S04]  /*1570*/  USEL UR4, UR20, UR4, !UP1 ;  /* 0x0000000414047287 */ /* 0x000fc8000c800000 */
[----:B------:R-:W-:Y:S02]  /*1580*/  UIADD3 UR6, UPT, UPT, UR5, -UR4, URZ ;  /* 0x8000000405067290 */ /* 0x000fe4000fffe0ff */
[----:B------:R-:W-:Y:S02]  /*1590*/  UIADD3 UR4, UPT, UPT, -UR5, UR4, URZ ;  /* 0x0000000405047290 */ /* 0x000fe4000fffe1ff */
[----:B------:R-:W-:Y:S02]  /*15a0*/  UIMAD UR20, UR6, UR10, UR20 ;  /* 0x0000000a061472a4 */ /* 0x000fe4000f8e0214 */
[----:B------:R-:W-:-:S12]  /*15b0*/  UIMAD UR16, UR4, UR12, UR16 ;  /* 0x0000000c041072a4 */ /* 0x000fd8000f8e0210 */
.L_x_19:
[----:B------:R-:W-:Y:S05]  /*15c0*/  BRA.U !UP5, `(.L_x_20) ;  /* 0x000000010d0c7547 */ /* 0x000fea000b800000 */
[----:B------:R-:W-:Y:S01]  /*15d0*/  UCGABAR_WAIT ;  /* 0x0000000000007dc7 */ /* 0x000fe20008000000 */
[----:B------:R-:W-:Y:S01]  /*15e0*/  CCTL.IVALL ;  /* 0x00000000ff00798f */ /* 0x000fe20002000000 */
[----:B------:R-:W-:Y:S05]  /*15f0*/  BRA `(.L_x_21) ;  /* 0x0000000000047947 */ /* 0x000fea0003800000 */
.L_x_20:
[----:B------:R-:W-:Y:S06]  /*1600*/  BAR.SYNC.DEFER_BLOCKING 0x0 ;  /* 0x0000000000007b1d */ /* 0x000fec0000010000 */
.L_x_21:
[----:B------:R-:W-:Y:S05]  /*1610*/  BRA.U UP0, `(.L_x_22) ;  /* 0x0000001100d87547 */ /* 0x000fea000b800000 */
[----:B------:R-:W1:Y:S01]  /*1620*/  LDCU UR6, c[0x0][0x38c] ;  /* 0x00007180ff0677ac */ /* 0x000e620008000800 */
[----:B------:R-:W2:Y:S01]  /*1630*/  S2UR UR8, SR_CgaCtaId ;  /* 0x00000000000879c3 */ /* 0x000ea20000008800 */
[----:B------:R-:W-:Y:S01]  /*1640*/  PLOP3.LUT P1, PT, PT, PT, UP3, 0x80, 0x8 ;  /* 0x000000000008781c */ /* 0x000fe20003f2f038 */
[----:B------:R-:W-:Y:S01]  /*1650*/  IMAD.MOV.U32 R12, RZ, RZ, 0x1 ;  /* 0x00000001ff0c7424 */ /* 0x000fe200078e00ff */
[----:B------:R-:W-:Y:S01]  /*1660*/  UMOV UR7, 0x400 ;  /* 0x0000040000077882 */ /* 0x000fe20000000000 */
[----:B------:R-:W-:Y:S01]  /*1670*/  UISETP.NE.AND UP1, UPT, UR17, URZ, UPT ;  /* 0x000000ff1100728c */ /* 0x000fe2000bf25270 */
[----:B------:R-:W-:Y:S02]  /*1680*/  ISETP.EQ.OR P2, PT, R0, RZ, P3 ;  /* 0x000000ff0000720c */ /* 0x000fe40001f42670 */
[----:B------:R-:W-:Y:S02]  /*1690*/  CS2R R10, SRZ ;  /* 0x00000000000a7805 */ /* 0x000fe4000001ff00 */
[----:B------:R-:W-:Y:S01]  /*16a0*/  PLOP3.LUT P1, PT, P1, PT, PT, 0x8, 0x80 ;  /* 0x000000000080781c */ /* 0x000fe20000f2e170 */
[----:B------:R-:W-:Y:S01]  /*16b0*/  IMAD.MOV.U32 R9, RZ, RZ, RZ ;  /* 0x000000ffff097224 */ /* 0x000fe200078e00ff */
[----:B------:R-:W3:Y:S01]  /*16c0*/  LDCU UR40, c[0x0][0x370] ;  /* 0x00006e00ff2877ac */ /* 0x000ee20008000800 */
[----:B------:R-:W-:Y:S01]  /*16d0*/  IMAD.MOV.U32 R8, RZ, RZ, 0x1 ;  /* 0x00000001ff087424 */ /* 0x000fe200078e00ff */
[----:B------:R-:W4:Y:S01]  /*16e0*/  LDCU.64 UR26, c[0x0][0x348] ;  /* 0x00006900ff1a77ac */ /* 0x000f220008000a00 */
[----:B-1----:R-:W-:-:S02]  /*16f0*/  UIADD3 UR5, UPT, UPT, UR6, 0x1f, URZ ;  /* 0x0000001f06057890 */ /* 0x002fc4000fffe0ff */
[----:B------:R-:W-:Y:S02]  /*1700*/  USHF.R.U32.HI UR45, URZ, 0x5, UR28 ;  /* 0x00000005ff2d7899 */ /* 0x000fe4000801161c */
[----:B------:R-:W-:Y:S02]  /*1710*/  USHF.R.S32.HI UR4, URZ, 0x1f, UR5 ;  /* 0x0000001fff047899 */ /* 0x000fe40008011405 */
[----:B------:R-:W-:Y:S02]  /*1720*/  UIADD3 UR46, UPT, UPT, UR6, 0x3e, URZ ;  /* 0x0000003e062e7890 */ /* 0x000fe4000fffe0ff */
[----:B------:R-:W-:Y:S02]  /*1730*/  ULEA.HI UR4, UR4, UR5, URZ, 0x5 ;  /* 0x0000000504047291 */ /* 0x000fe4000f8f28ff */
[----:B--2---:R-:W-:Y:S02]  /*1740*/  ULEA UR7, UR8, UR7, 0x18 ;  /* 0x0000000708077291 */ /* 0x004fe4000f8ec0ff */
[----:B------:R-:W-:-:S02]  /*1750*/  USHF.R.S32.HI UR43, URZ, 0x5, UR4 ;  /* 0x00000005ff2b7899 */ /* 0x000fc40008011404 */
[----:B------:R-:W-:Y:S02]  /*1760*/  UIADD3 UR4, UPT, UPT, UR6, -0x1, URZ ;  /* 0xffffffff06047890 */ /* 0x000fe4000fffe0ff */
[----:B------:R-:W-:Y:S02]  /*1770*/  UISETP.LT.U32.AND UP0, UPT, UR43, 0x5, UPT ;  /* 0x000000052b00788c */ /* 0x000fe4000bf01070 */
[----:B------:R-:W-:Y:S02]  /*1780*/  UISETP.GE.U32.AND UP2, UPT, UR4, -0x3f, UPT ;  /* 0xffffffc10400788c */ /* 0x000fe4000bf46070 */
[----:B------:R-:W-:Y:S01]  /*1790*/  USEL UR41, UR43, 0x5, UP0 ;  /* 0x000000052b297887 */ /* 0x000fe20008000000 */
[----:B------:R-:W1:Y:S03]  /*17a0*/  LDCU UR39, c[0x0][0x374] ;  /* 0x00006e80ff2777ac */ /* 0x000e660008000800 */
[----:B------:R-:W-:-:S02]  /*17b0*/  UIADD3 UR21, UPT, UPT, UR41, -0x1, URZ ;  /* 0xffffffff29157890 */ /* 0x000fc4000fffe0ff */
[----:B------:R-:W-:-:S03]  /*17c0*/  USEL UR24, UR38, 0x2, UP1 ;  /* 0x0000000226187887 */ /* 0x000fc60008800000 */
[----:B------:R-:W-:Y:S02]  /*17d0*/  @UP2 UIADD3 UR21, UPT, UPT, UR41, URZ, URZ ;  /* 0x000000ff29152290 */ /* 0x000fe4000fffe0ff */
[----:B------:R-:W-:Y:S02]  /*17e0*/  UIADD3 UR29, UPT, UPT, UR7, 0x4400, UR28 ;  /* 0x00004400071d7890 */ /* 0x000fe4000fffe01c */
[----:B------:R-:W-:Y:S02]  /*17f0*/  UIADD3 UR44, UPT, UPT, UR43, -UR41, URZ ;  /* 0x800000292b2c7290 */ /* 0x000fe4000fffe0ff */
[----:B------:R-:W-:Y:S01]  /*1800*/  UIADD3 UR21, UPT, UPT, UR21, 0x1, URZ ;  /* 0x0000000115157890 */ /* 0x000fe2000fffe0ff */
[----:B---34-:R-:W-:-:S11]  /*1810*/  UMOV UR5, URZ ;  /* 0x000000ff00057c82 */ /* 0x018fd60008000000 */
.L_x_42:
[----:B------:R-:W2:Y:S02]  /*1820*/  S2UR UR4, SR_CgaCtaId ;  /* 0x00000000000479c3 */ /* 0x000ea40000008800 */
[----:B--2---:R-:W-:-:S09]  /*1830*/  UISETP.NE.AND UP0, UPT, UR4, URZ, UPT ;  /* 0x000000ff0400728c */ /* 0x004fd2000bf05270 */
[----:B-1----:R-:W-:Y:S05]  /*1840*/  BRA.U UP0, `(.L_x_23) ;  /* 0x0000000100287547 */ /* 0x002fea000b800000 */
[----:B------:R-:W-:Y:S02]  /*1850*/  LEA R0, R9, UR7, 0x3 ;  /* 0x0000000709007c11 */ /* 0x000fe4000f8e18ff */
[----:B------:R-:W-:-:S04]  /*1860*/  SHF.L.U32 R3, R8, 0x1f, RZ ;  /* 0x0000001f08037819 */ /* 0x000fc800000006ff */
[----:B------:R-:W2:Y:S02]  /*1870*/  SYNCS.PHASECHK.TRANS64.TRYWAIT P0, [R0+URZ+0xf0], R3 ;  /* 0x0000f003000075a7 */ /* 0x000ea400080011ff */
[----:B--2---:R-:W-:Y:S05]  /*1880*/  @!P0 BRA `(.L_x_24) ;  /* 0x0000005c00c08947 */ /* 0x004fea0003800000 */
.L_x_113:
[----:B------:R3:W-:Y:S01]  /*1890*/  SYNCS.ARRIVE.TRANS64.A1T0 RZ, [R0+URZ+0xe0], RZ ;  /* 0x0000e0ff00ff79a7 */ /* 0x0007e200081000ff */
[----:B------:R-:W-:-:S05]  /*18a0*/  VIADD R9, R9, 0x1 ;  /* 0x0000000109097836 */ /* 0x000fca0000000000 */
[----:B------:R-:W-:-:S04]  /*18b0*/  ISETP.NE.AND P0, PT, R9, 0x2, PT ;  /* 0x000000020900780c */ /* 0x000fc80003f05270 */
[----:B--2---:R-:W-:Y:S02]  /*18c0*/  SEL R3, RZ, 0x1, P0 ;  /* 0x00000001ff037807 */ /* 0x004fe40000000000 */
[----:B------:R-:W-:Y:S02]  /*18d0*/  SEL R9, R9, RZ, P0 ;  /* 0x000000ff09097207 */ /* 0x000fe40000000000 */
[----:B------:R-:W-:-:S07]  /*18e0*/  LOP3.LUT R8, R8, R3, RZ, 0x3c, !PT ;  /* 0x0000000308087212 */ /* 0x000fce00078e3cff */
.L_x_23:
[----:B------:R-:W-:Y:S01]  /*18f0*/  ULEA UR4, UR5, UR7, 0x3 ;  /* 0x0000000705047291 */ /* 0x000fe2000f8e18ff */
[----:B---3--:R-:W-:Y:S01]  /*1900*/  SHF.L.U32 R0, R12, 0x1f, RZ ;  /* 0x0000001f0c007819 */ /* 0x008fe200000006ff */
[----:B------:R-:W-:Y:S02]  /*1910*/  UISETP.GE.U32.AND UP0, UPT, UR46, 0x3f, UPT ;  /* 0x0000003f2e00788c */ /* 0x000fe4000bf06070 */
[----:B------:R-:W-:Y:S02]  /*1920*/  USHF.L.U32 UR11, UR20, 0x7, URZ ;  /* 0x00000007140b7899 */ /* 0x000fe400080006ff */
[----:B------:R-:W-:Y:S01]  /*1930*/  ULEA UR35, UR16, UR45, 0x6 ;  /* 0x0000002d10237291 */ /* 0x000fe2000f8e30ff */
[----:B------:R-:W-:Y:S02]  /*1940*/  UMOV UR13, URZ ;  /* 0x000000ff000d7c82 */ /* 0x000fe40008000000 */
[----:B------:R2:W3:Y:S02]  /*1950*/  SYNCS.PHASECHK.TRANS64.TRYWAIT P0, [UR4+0x28], R0 ;  /* 0x00002800ff0075a7 */ /* 0x0004e40008001104 */
[----:B------:R-:W-:Y:S07]  /*1960*/  BRA.U !UP0, `(.L_x_25) ;  /* 0x0000000108bc7547 */ /* 0x000fee000b800000 */
[----:B------:R-:W-:Y:S01]  /*1970*/  UMOV UR6, URZ ;  /* 0x000000ff00067c82 */ /* 0x000fe20008000000 */
[----:B------:R-:W-:-:S05]  /*1980*/  UMOV UR4, UR5 ;  /* 0x0000000500047c82 */ /* 0x000fca0008000000 */
.L_x_31:
[----:B------:R-:W-:Y:S01]  /*1990*/  ULEA UR33, UR4, UR7, 0x3 ;  /* 0x0000000704217291 */ /* 0x000fe2000f8e18ff */
[----:B---3--:R-:W-:Y:S01]  /*19a0*/  @!P3 MOV R2, 0x1800 ;  /* 0x000018000002b802 */ /* 0x008fe20000000f00 */
[----:B-1-3--:R-:W-:Y:S10]  /*19b0*/  @P0 BRA `(.L_x_26) ;  /* 0x00000000000c0947 */ /* 0x00aff40003800000 */
[----:B------:R-:W-:-:S04]  /*19c0*/  SHF.L.U32 R3, R12, 0x1f, RZ ;  /* 0x0000001f0c037819 */ /* 0x000fc800000006ff */
[----:B------:R-:W3:Y:S02]  /*19d0*/  SYNCS.PHASECHK.TRANS64.TRYWAIT P0, [UR33+0x28], R3 ;  /* 0x00002803ff0075a7 */ /* 0x000ee40008001121 */
[----:B---3--:R-:W-:Y:S05]  /*19e0*/  @!P0 BRA `(.L_x_27) ;  /* 0x0000005c007c8947 */ /* 0x008fea0003800000 */
.L_x_26:
[----:B------:R3:W-:Y:S01]  /*19f0*/  @!P3 SYNCS.ARRIVE.TRANS64 RZ, [UR33], R2 ;  /* 0x00000002ffffb9a7 */ /* 0x0007e20008000021 */
[----:B------:R-:W-:-:S04]  /*1a00*/  ULOP3.LUT UR5, UR24, 0x2, URZ, 0xfc, !UPT ;  /* 0x0000000218057892 */ /* 0x000fc8000f8efcff */
[----:B------:R-:W-:-:S09]  /*1a10*/  UISETP.NE.AND UP0, UPT, UR5, 0x2, UPT ;  /* 0x000000020500788c */ /* 0x000fd2000bf05270 */
[----:B------:R-:W-:Y:S05]  /*1a20*/  BRA.U UP0, `(.L_x_28) ;  /* 0x0000000100047547 */ /* 0x000fea000b800000 */
[----:B-1----:R-:W-:Y:S05]  /*1a30*/  BPT.TRAP 0x1 ;  /* 0x000000040000795c */ /* 0x002fea0000300000 */
.L_x_28:
[----:B------:R-:W-:Y:S04]  /*1a40*/  BSSY.RECONVERGENT B0, `(.L_x_29) ;  /* 0x0000003000007945 */ /* 0x000fe80003800200 */
[----:B------:R-:W-:Y:S05]  /*1a50*/  @P2 BRA `(.L_x_30) ;  /* 0x0000000000042947 */ /* 0x000fea0003800000 */
[----:B-1----:R-:W-:Y:S05]  /*1a60*/  BPT.TRAP 0x1 ;  /* 0x000000040000795c */ /* 0x002fea0000300000 */
.L_x_30:
[----:B-1----:R-:W-:Y:S05]  /*1a70*/  BSYNC.RECONVERGENT B0 ;  /* 0x0000000000007941 */ /* 0x002fea0003800200 */
.L_x_29:
[----:B------:R-:W-:Y:S02]  /*1a80*/  UIADD3 UR5, UPT, UPT, UR4, 0x1, URZ ;  /* 0x0000000104057890 */ /* 0x000fe4000fffe0ff */
[----:B------:R-:W-:Y:S02]  /*1a90*/  ULEA UR32, UR4, UR28, 0xb ;  /* 0x0000001c04207291 */ /* 0x000fe4000f8e58ff */
[----:B------:R-:W-:Y:S02]  /*1aa0*/  UISETP.NE.AND UP0, UPT, UR5, 0x5, UPT ;  /* 0x000000050500788c */ /* 0x000fe4000bf05270 */
[----:B------:R-:W-:Y:S02]  /*1ab0*/  UIADD3 UR16, UP1, UPT, UR26, 0x80, URZ ;  /* 0x000000801a107890 */ /* 0x000fe4000ff3e0ff */
[----:B------:R-:W-:Y:S02]  /*1ac0*/  USEL UR9, URZ, 0x1, UP0 ;  /* 0x00000001ff097887 */ /* 0x000fe40008000000 */
[----:B------:R-:W-:-:S02]  /*1ad0*/  USEL UR5, UR5, URZ, UP0 ;  /* 0x000000ff05057287 */ /* 0x000fc40008000000 */
[----:B------:R-:W-:Y:S02]  /*1ae0*/  UIADD3 UR14, UP0, UPT, UR26, 0x180, URZ ;  /* 0x000001801a0e7890 */ /* 0x000fe4000ff1e0ff */
[----:B------:R-:W-:Y:S01]  /*1af0*/  ULEA UR8, UR5, UR7, 0x3 ;  /* 0x0000000705087291 */ /* 0x000fe2000f8e18ff */
[----:B------:R-:W-:Y:S01]  /*1b00*/  LOP3.LUT R12, R12, UR9, RZ, 0x3c, !PT ;  /* 0x000000090c0c7c12 */ /* 0x000fe2000f8e3cff */
[----:B------:R-:W-:Y:S02]  /*1b10*/  USHF.L.U32 UR34, UR6, 0x5, URZ ;  /* 0x0000000506227899 */ /* 0x000fe400080006ff */
[----:B------:R-:W-:Y:S01]  /*1b20*/  UIADD3.X UR17, UPT, UPT, URZ, UR27, URZ, UP1, !UPT ;  /* 0x0000001bff117290 */ /* 0x000fe20008ffe4ff */
[----:B--2---:R-:W-:Y:S01]  /*1b30*/  SHF.L.U32 R0, R12, 0x1f, RZ ;  /* 0x0000001f0c007819 */ /* 0x004fe200000006ff */
[----:B------:R-:W-:Y:S02]  /*1b40*/  UIADD3 UR32, UPT, UPT, UR7, 0x4400, UR32 ;  /* 0x0000440007207890 */ /* 0x000fe4000fffe020 */
[----:B------:R-:W-:Y:S01]  /*1b50*/  UIADD3.X UR15, UPT, UPT, URZ, UR27, URZ, UP0, !UPT ;  /* 0x0000001bff0f7290 */ /* 0x000fe200087fe4ff */
[----:B------:R4:W1:Y:S01]  /*1b60*/  SYNCS.PHASECHK.TRANS64.TRYWAIT P0, [UR8+0x28], R0 ;  /* 0x00002800ff0075a7 */ /* 0x0008620008001108 */
[----:B------:R-:W-:Y:S01]  /*1b70*/  ULEA UR8, UR4, UR7, 0xc ;  /* 0x0000000704087291 */ /* 0x000fe2000f8e60ff */
[----:B------:R-:W-:Y:S01]  /*1b80*/  UMOV UR13, 0x30000 ;  /* 0x00030000000d7882 */ /* 0x000fe20000000000 */
[----:B------:R-:W-:-:S02]  /*1b90*/  UMOV UR18, 0x0 ;  /* 0x0000000000127882 */ /* 0x000fc40000000000 */
[----:B------:R-:W-:Y:S01]  /*1ba0*/  UIADD3 UR8, UPT, UPT, UR8, 0x6c00, URZ ;  /* 0x00006c0008087890 */ /* 0x000fe2000fffe0ff */
[----:B------:R-:W-:Y:S01]  /*1bb0*/  UMOV UR19, 0x10000000 ;  /* 0x1000000000137882 */ /* 0x000fe20000000000 */
[----:B------:R-:W-:Y:S01]  /*1bc0*/  UMOV UR12, UR36 ;  /* 0x00000024000c7c82 */ /* 0x000fe20008000000 */
[----:B------:R-:W-:Y:S01]  /*1bd0*/  UMOV UR9, UR33 ;  /* 0x0000002100097c82 */ /* 0x000fe20008000000 */
[----:B------:R-:W-:Y:S01]  /*1be0*/  UMOV UR10, UR34 ;  /* 0x00000022000a7c82 */ /* 0x000fe20008000000 */
[----:B------:R2:W-:Y:S01]  /*1bf0*/  UTMALDG.3D.MULTICAST [UR32], [UR16], UR13, desc[UR18] ;  /* 0x00001220100073b4 */ /* 0x0005e2000801180d */
[----:B------:R-:W-:Y:S01]  /*1c00*/  UIADD3 UR6, UPT, UPT, UR6, 0x1, URZ ;  /* 0x0000000106067890 */ /* 0x000fe2000fffe0ff */
[----:B------:R-:W-:-:S03]  /*1c10*/  UMOV UR4, UR5 ;  /* 0x0000000500047c82 */ /* 0x000fc60008000000 */
[----:B------:R-:W-:Y:S01]  /*1c20*/  UISETP.NE.AND UP0, UPT, UR6, UR21, UPT ;  /* 0x000000150600728c */ /* 0x000fe2000bf05270 */
[----:B------:R4:W-:Y:S01]  /*1c30*/  UTMALDG.3D [UR8], [UR14], desc[UR18] ;  /* 0x000012080e0075b4 */ /* 0x0009e20008011000 */
[----:B--2---:R-:W-:-:S07]  /*1c40*/  UMOV UR13, UR21 ;  /* 0x00000015000d7c82 */ /* 0x004fce0008000000 */
[----:B----4-:R-:W-:Y:S05]  /*1c50*/  BRA.U UP0, `(.L_x_31) ;  /* 0xfffffffd004c7547 */ /* 0x010fea000b83ffff */
.L_x_25:
[----:B------:R-:W-:Y:S01]  /*1c60*/  ULEA UR4, UR5, UR7, 0x3 ;  /* 0x0000000705047291 */ /* 0x000fe2000f8e18ff */
[----:B--2---:R-:W-:Y:S01]  /*1c70*/  SHF.L.U32 R0, R12, 0x1f, RZ ;  /* 0x0000001f0c007819 */ /* 0x004fe200000006ff */
[----:B------:R-:W-:Y:S01]  /*1c80*/  @!P1 SYNCS.ARRIVE.TRANS64.A1T0 RZ, [UR7+0x78], RZ ;  /* 0x000078ffffff99a7 */ /* 0x000fe20008100007 */
[----:B------:R-:W-:-:S06]  /*1c90*/  UISETP.GT.AND UP0, UPT, UR43, UR41, UPT ;  /* 0x000000292b00728c */ /* 0x000fcc000bf04270 */
[----:B-1-3--:R1:W2:Y:S03]  /*1ca0*/  SYNCS.PHASECHK.TRANS64.TRYWAIT P0, [UR4+0x28], R0 ;  /* 0x00002800ff0075a7 */ /* 0x00a2a60008001104 */
[----:B------:R-:W-:Y:S05]  /*1cb0*/  BRA.U !UP0, `(.L_x_32) ;  /* 0x0000000108bc7547 */ /* 0x000fea000b800000 */
[----:B------:R-:W-:Y:S01]  /*1cc0*/  UIADD3 UR25, UPT, UPT, UR44, UR13, URZ ;  /* 0x0000000d2c197290 */ /* 0x000fe2000fffe0ff */
[----:B------:R-:W-:-:S11]  /*1cd0*/  UMOV UR4, UR5 ;  /* 0x0000000500047c82 */ /* 0x000fd60008000000 */
.L_x_38:
[----:B------:R-:W-:Y:S01]  /*1ce0*/  ULEA UR17, UR4, UR7, 0x3 ;  /* 0x0000000704117291 */ /* 0x000fe2000f8e18ff */
[----:B--2---:R-:W-:Y:S01]  /*1cf0*/  @!P3 MOV R2, 0x1800 ;  /* 0x000018000002b802 */ /* 0x004fe20000000f00 */
[----:B--2-4-:R-:W-:Y:S10]  /*1d00*/  @P0 BRA `(.L_x_33) ;  /* 0x00000000000c0947 */ /* 0x014ff40003800000 */
[----:B------:R-:W-:-:S04]  /*1d10*/  SHF.L.U32 R3, R12, 0x1f, RZ ;  /* 0x0000001f0c037819 */ /* 0x000fc800000006ff */
[----:B------:R-:W2:Y:S02]  /*1d20*/  SYNCS.PHASECHK.TRANS64.TRYWAIT P0, [UR17+0x28], R3 ;  /* 0x00002803ff0075a7 */ /* 0x000ea40008001111 */
[----:B--2---:R-:W-:Y:S05]  /*1d30*/  @!P0 BRA `(.L_x_34) ;  /* 0x0000005800c08947 */ /* 0x004fea0003800000 */
.L_x_33:
[----:B------:R2:W-:Y:S01]  /*1d40*/  @!P3 SYNCS.ARRIVE.TRANS64 RZ, [UR17], R2 ;  /* 0x00000002ffffb9a7 */ /* 0x0005e20008000011 */
[----:B------:R-:W-:-:S04]  /*1d50*/  ULOP3.LUT UR5, UR24, 0x2, URZ, 0xfc, !UPT ;  /* 0x0000000218057892 */ /* 0x000fc8000f8efcff */
[----:B------:R-:W-:-:S09]  /*1d60*/  UISETP.NE.AND UP0, UPT, UR5, 0x2, UPT ;  /* 0x000000020500788c */ /* 0x000fd2000bf05270 */
[----:B------:R-:W-:Y:S05]  /*1d70*/  BRA.U UP0, `(.L_x_35) ;  /* 0x0000000100047547 */ /* 0x000fea000b800000 */
[----:B------:R-:W-:Y:S05]  /*1d80*/  BPT.TRAP 0x1 ;  /* 0x000000040000795c */ /* 0x000fea0000300000 */
.L_x_35:
[----:B------:R-:W-:Y:S04]  /*1d90*/  BSSY.RECONVERGENT B0, `(.L_x_36) ;  /* 0x0000003000007945 */ /* 0x000fe80003800200 */
[----:B------:R-:W-:Y:S05]  /*1da0*/  @P2 BRA `(.L_x_37) ;  /* 0x0000000000042947 */ /* 0x000fea0003800000 */
[----:B------:R-:W-:Y:S05]  /*1db0*/  BPT.TRAP 0x1 ;  /* 0x000000040000795c */ /* 0x000fea0000300000 */
.L_x_37:
[----:B------:R-:W-:Y:S05]  /*1dc0*/  BSYNC.RECONVERGENT B0 ;  /* 0x0000000000007941 */ /* 0x000fea0003800200 */
.L_x_36:
[----:B------:R-:W-:Y:S02]  /*1dd0*/  UIADD3 UR5, UPT, UPT, UR4, 0x1, URZ ;  /* 0x0000000104057890 */ /* 0x000fe4000fffe0ff */
[----:B------:R-:W-:Y:S02]  /*1de0*/  UIADD3 UR14, UP1, UPT, UR26, 0x80, URZ ;  /* 0x000000801a0e7890 */ /* 0x000fe4000ff3e0ff */
[----:B------:R-:W-:Y:S02]  /*1df0*/  UISETP.NE.AND UP0, UPT, UR5, 0x5, UPT ;  /* 0x000000050500788c */ /* 0x000fe4000bf05270 */
[----:B------:R-:W-:Y:S02]  /*1e00*/  USHF.L.U32 UR18, UR13, 0x5, URZ ;  /* 0x000000050d127899 */ /* 0x000fe400080006ff */
[----:B------:R-:W-:Y:S02]  /*1e10*/  USEL UR8, URZ, 0x1, UP0 ;  /* 0x00000001ff087887 */ /* 0x000fe40008000000 */
[----:B------:R-:W-:-:S02]  /*1e20*/  USEL UR5, UR5, URZ, UP0 ;  /* 0x000000ff05057287 */ /* 0x000fc40008000000 */
[----:B------:R-:W-:Y:S02]  /*1e30*/  UIADD3 UR22, UP0, UPT, UR26, 0x180, URZ ;  /* 0x000001801a167890 */ /* 0x000fe4000ff1e0ff */
[----:B------:R-:W-:Y:S01]  /*1e40*/  LOP3.LUT R12, R12, UR8, RZ, 0x3c, !PT ;  /* 0x000000080c0c7c12 */ /* 0x000fe2000f8e3cff */
[----:B------:R-:W-:Y:S02]  /*1e50*/  ULEA UR6, UR5, UR7, 0x3 ;  /* 0x0000000705067291 */ /* 0x000fe4000f8e18ff */
[----:B------:R-:W-:Y:S01]  /*1e60*/  ULEA UR8, UR4, UR7, 0xc ;  /* 0x0000000704087291 */ /* 0x000fe2000f8e60ff */
[----:B-1----:R-:W-:Y:S01]  /*1e70*/  SHF.L.U32 R0, R12, 0x1f, RZ ;  /* 0x0000001f0c007819 */ /* 0x002fe200000006ff */
[----:B------:R-:W-:Y:S02]  /*1e80*/  ULEA UR16, UR4, UR29, 0xb ;  /* 0x0000001d04107291 */ /* 0x000fe4000f8e58ff */
[----:B------:R-:W-:Y:S02]  /*1e90*/  UIADD3.X UR15, UPT, UPT, URZ, UR27, URZ, UP1, !UPT ;  /* 0x0000001bff0f7290 */ /* 0x000fe40008ffe4ff */
[----:B------:R-:W-:Y:S01]  /*1ea0*/  UIADD3 UR8, UPT, UPT, UR8, 0x6c00, URZ ;  /* 0x00006c0008087890 */ /* 0x000fe2000fffe0ff */
[----:B------:R3:W4:Y:S01]  /*1eb0*/  SYNCS.PHASECHK.TRANS64.TRYWAIT P0, [UR6+0x28], R0 ;  /* 0x00002800ff0075a7 */ /* 0x0007220008001106 */
[----:B------:R-:W-:Y:S01]  /*1ec0*/  UIADD3.X UR23, UPT, UPT, URZ, UR27, URZ, UP0, !UPT ;  /* 0x0000001bff177290 */ /* 0x000fe200087fe4ff */
[----:B------:R-:W-:Y:S01]  /*1ed0*/  UMOV UR6, 0x30000 ;  /* 0x0003000000067882 */ /* 0x000fe20000000000 */
[----:B------:R-:W-:Y:S01]  /*1ee0*/  UMOV UR30, 0x0 ;  /* 0x00000000001e7882 */ /* 0x000fe20000000000 */
[----:B------:R-:W-:Y:S01]  /*1ef0*/  UMOV UR31, 0x10000000 ;  /* 0x10000000001f7882 */ /* 0x000fe20000000000 */
[----:B------:R-:W-:Y:S01]  /*1f00*/  UMOV UR19, UR35 ;  /* 0x0000002300137c82 */ /* 0x000fe20008000000 */
[----:B------:R-:W-:Y:S01]  /*1f10*/  UMOV UR20, UR36 ;  /* 0x0000002400147c82 */ /* 0x000fe20008000000 */
[----:B------:R-:W-:Y:S01]  /*1f20*/  UMOV UR12, UR36 ;  /* 0x00000024000c7c82 */ /* 0x000fe20008000000 */
[----:B------:R-:W-:Y:S01]  /*1f30*/  UMOV UR9, UR17 ;  /* 0x0000001100097c82 */ /* 0x000fe20008000000 */
[----:B------:R-:W-:Y:S01]  /*1f40*/  UMOV UR10, UR18 ;  /* 0x00000012000a7c82 */ /* 0x000fe20008000000 */
[----:B------:R3:W-:Y:S01]  /*1f50*/  UTMALDG.3D.MULTICAST [UR16], [UR14], UR6, desc[UR30] ;  /* 0x00001e100e0073b4 */ /* 0x0007e20008011806 */
[----:B------:R-:W-:Y:S01]  /*1f60*/  UIADD3 UR13, UPT, UPT, UR13, 0x1, URZ ;  /* 0x000000010d0d7890 */ /* 0x000fe2000fffe0ff */
[----:B------:R-:W-:-:S03]  /*1f70*/  UMOV UR4, UR5 ;  /* 0x0000000500047c82 */ /* 0x000fc60008000000 */
[----:B------:R-:W-:Y:S01]  /*1f80*/  UISETP.NE.AND UP0, UPT, UR13, UR25, UPT ;  /* 0x000000190d00728c */ /* 0x000fe2000bf05270 */
[----:B------:R3:W-:Y:S08]  /*1f90*/  UTMALDG.3D [UR8], [UR22], desc[UR30] ;  /* 0x00001e08160075b4 */ /* 0x0007f00008011000 */
[----:B---3--:R-:W-:Y:S05]  /*1fa0*/  BRA.U UP0, `(.L_x_38) ;  /* 0xfffffffd004c7547 */ /* 0x008fea000b83ffff */
.L_x_32:
[C---:B------:R-:W-:Y:S01]  /*1fb0*/  LEA R3, R11.reuse, UR7, 0x3 ;  /* 0x000000070b037c11 */ /* 0x040fe2000f8e18ff */
[----:B------:R-:W-:Y:S01]  /*1fc0*/  NOP ;  /* 0x0000000000007918 */ /* 0x000fe20000000000 */
[----:B-1----:R-:W-:Y:S02]  /*1fd0*/  SHF.L.U32 R0, R10, 0x1f, RZ ;  /* 0x0000001f0a007819 */ /* 0x002fe400000006ff */
[----:B------:R-:W-:Y:S02]  /*1fe0*/  LEA R5, R11, UR7, 0x4 ;  /* 0x000000070b057c11 */ /* 0x000fe4000f8e20ff */
[----:B--2-4-:R-:W1:Y:S02]  /*1ff0*/  SYNCS.PHASECHK.TRANS64.TRYWAIT P0, [R3+URZ+0x80], R0 ;  /* 0x00008000030075a7 */ /* 0x014e6400080011ff */
[----:B-1----:R-:W-:Y:S05]  /*2000*/  @!P0 BRA `(.L_x_39) ;  /* 0x0000005800248947 */ /* 0x002fea0003800000 */
.L_x_116:
[----:B------:R-:W2:Y:S01]  /*2010*/  LDS.128 R4, [R5+0x110] ;  /* 0x0001100005047984 */ /* 0x000ea20000000c00 */
[----:B------:R-:W-:Y:S01]  /*2020*/  UISETP.GE.AND UP0, UPT, UR42, 0x1, UPT ;  /* 0x000000012a00788c */ /* 0x000fe2000bf06270 */
[----:B------:R-:W-:Y:S01]  /*2030*/  @!PT LDS RZ, [RZ] ;  /* 0x00000000fffff984 */ /* 0x000fe20000000800 */
[----:B------:R-:W-:Y:S01]  /*2040*/  @!PT LDS RZ, [RZ] ;  /* 0x00000000fffff984 */ /* 0x000fe20000000800 */
[----:B------:R-:W-:Y:S01]  /*2050*/  @!PT LDS RZ, [RZ] ;  /* 0x00000000fffff984 */ /* 0x000fe20000000800 */
[----:B------:R-:W-:Y:S01]  /*2060*/  @!PT LDS RZ, [RZ] ;  /* 0x00000000fffff984 */ /* 0x000fe20000000800 */
[----:B------:R3:W-:Y:S06]  /*2070*/  MEMBAR.ALL.CTA ;  /* 0x0000000000007992 */ /* 0x0007ec0000008000 */
[----:B---3--:R-:W3:Y:S01]  /*2080*/  FENCE.VIEW.ASYNC.S ;  /* 0x00000000000073c6 */ /* 0x008ee20000000000 */
[----:B--2---:R-:W-:-:S13]  /*2090*/  LOP3.LUT P0, RZ, R6, 0x1, RZ, 0xc0, !PT ;  /* 0x0000000106ff7812 */ /* 0x004fda000780c0ff */
[----:B---3--:R-:W-:Y:S01]  /*20a0*/  VOTEU.ANY UP1, P0 ;  /* 0x0000000000ff7886 */ /* 0x008fe20000020100 */
[----:B------:R-:W-:-:S13]  /*20b0*/  PLOP3.LUT P0, PT, PT, PT, UP1, 0x80, 0x8 ;  /* 0x000000000008781c */ /* 0x000fda0003f0f018 */
[----:B-1----:R-:W-:Y:S02]  /*20c0*/  @P0 LOP3.LUT R0, R5, 0xffff, RZ, 0xc0, !PT ;  /* 0x0000ffff05000812 */ /* 0x002fe400078ec0ff */
[----:B------:R-:W-:Y:S02]  /*20d0*/  @P0 MOV R2, R4 ;  /* 0x0000000400020202 */ /* 0x000fe40000000f00 */
[----:B------:R-:W-:Y:S01]  /*20e0*/  @P0 R2UR UR6, R0 ;  /* 0x00000000000602ca */ /* 0x000fe200000e0000 */
[----:B------:R-:W-:Y:S01]  /*20f0*/  VIADD R0, R3, 0x90 ;  /* 0x0000009003007836 */ /* 0x000fe20000000000 */
[----:B------:R-:W-:Y:S02]  /*2100*/  @P0 SHF.R.U32.HI R4, RZ, 0x10, R5 ;  /* 0x00000010ff040819 */ /* 0x000fe40000011605 */
[----:B------:R-:W-:Y:S02]  /*2110*/  @P0 R2UR UR8, R2 ;  /* 0x00000000020802ca */ /* 0x000fe400000e0000 */
[----:B------:R-:W-:-:S02]  /*2120*/  PRMT R0, RZ, 0x654, R0 ;  /* 0x00000654ff007816 */ /* 0x000fc40000000000 */
[----:B------:R-:W-:Y:S02]  /*2130*/  @P0 R2UR UR4, R4 ;  /* 0x00000000040402ca */ /* 0x000fe400000e0000 */
[----:B------:R1:W-:Y:S03]  /*2140*/  SYNCS.ARRIVE.TRANS64.RED.A1T0 RZ, [R0+URZ], RZ ;  /* 0x000000ff00ff79a7 */ /* 0x0003e600081004ff */
[----:B------:R-:W-:-:S04]  /*2150*/  @UP1 UMOV UR37, UR6 ;  /* 0x0000000600251c82 */ /* 0x000fc80008000000 */
[----:B------:R-:W-:-:S04]  /*2160*/  @UP1 UMOV UR38, UR8 ;  /* 0x0000000800261c82 */ /* 0x000fc80008000000 */
[----:B------:R-:W-:Y:S01]  /*2170*/  @UP1 UMOV UR36, UR4 ;  /* 0x0000000400241c82 */ /* 0x000fe20008000000 */
[----:B------:R-:W-:Y:S05]  /*2180*/  BRA.U !UP0, `(.L_x_40) ;  /* 0x0000000108d47547 */ /* 0x000fea000b800000 */
[----:B------:R-:W2:Y:S01]  /*2190*/  LDCU.128 UR12, c[0x0][0xb10] ;  /* 0x00016200ff0c77ac */ /* 0x000ea20008000c00 */
[----:B------:R-:W3:Y:S01]  /*21a0*/  LDCU UR25, c[0x0][0xb20] ;  /* 0x00016400ff1977ac */ /* 0x000ee20008000800 */
[----:B------:R-:W4:Y:S01]  /*21b0*/  LDCU UR20, c[0x0][0xb0c] ;  /* 0x00016180ff1477ac */ /* 0x000f220008000800 */
[----:B------:R-:W1:Y:S01]  /*21c0*/  LDCU.64 UR10, c[0x0][0xb28] ;  /* 0x00016500ff0a77ac */ /* 0x000e620008000a00 */
[----:B------:R-:W-:Y:S02]  /*21d0*/  UISETP.NE.AND UP3, UPT, UR42, 0x1, UPT ;  /* 0x000000012a00788c */ /* 0x000fe4000bf65270 */
[----:B--2---:R-:W-:Y:S02]  /*21e0*/  UIMAD.WIDE.U32 UR16, UR39, UR15, URZ ;  /* 0x0000000f271072a5 */ /* 0x004fe4000f8e00ff */
[----:B------:R-:W-:Y:S02]  /*21f0*/  UIMAD.WIDE.U32 UR8, UR40, UR12, URZ ;  /* 0x0000000c280872a5 */ /* 0x000fe4000f8e00ff */
[----:B------:R-:W-:-:S02]  /*2200*/  UISETP.NE.AND UP0, UPT, UR14, 0x1, UPT ;  /* 0x000000010e00788c */ /* 0x000fc4000bf05270 */
[----:B------:R-:W-:Y:S01]  /*2210*/  UIMAD.WIDE.U32 UR22, UR37, UR15, URZ ;  /* 0x0000000f251672a5 */ /* 0x000fe2000f8e00ff */
[----:B------:R-:W-:Y:S02]  /*2220*/  UMOV UR16, UR17 ;  /* 0x0000001100107c82 */ /* 0x000fe40008000000 */
[----:B------:R-:W-:Y:S01]  /*2230*/  UMOV UR8, UR9 ;  /* 0x0000000900087c82 */ /* 0x000fe20008000000 */
[----:B---3--:R-:W-:Y:S02]  /*2240*/  USHF.R.U32.HI UR16, URZ, UR25, UR16 ;  /* 0x00000019ff107299 */ /* 0x008fe40008011610 */
[----:B----4-:R-:W-:Y:S02]  /*2250*/  UISETP.NE.AND UP2, UPT, UR20, 0x1, UPT ;  /* 0x000000011400788c */ /* 0x010fe4000bf45270 */
[----:B------:R-:W-:Y:S02]  /*2260*/  USHF.R.U32.HI UR8, URZ, UR13, UR8 ;  /* 0x0000000dff087299 */ /* 0x000fe40008011608 */
[----:B------:R-:W-:-:S02]  /*2270*/  USEL UR6, UR39, UR16, !UP0 ;  /* 0x0000001027067287 */ /* 0x000fc4000c000000 */
[----:B------:R-:W-:Y:S02]  /*2280*/  USEL UR8, UR40, UR8, !UP2 ;  /* 0x0000000828087287 */ /* 0x000fe4000d000000 */
[----:B-1----:R-:W-:Y:S01]  /*2290*/  UIMAD.WIDE.U32 UR16, UR6, UR10, URZ ;  /* 0x0000000a061072a5 */ /* 0x002fe2000f8e00ff */
[----:B------:R-:W-:Y:S01]  /*22a0*/  UMOV UR4, UR23 ;  /* 0x0000001700047c82 */ /* 0x000fe20008000000 */
[----:B------:R-:W-:Y:S02]  /*22b0*/  UIMAD.WIDE.U32 UR18, UR38, UR12, URZ ;  /* 0x0000000c261272a5 */ /* 0x000fe4000f8e00ff */
[----:B------:R-:W-:-:S03]  /*22c0*/  UIMAD.WIDE.U32 UR22, UR8, UR10, URZ ;  /* 0x0000000a081672a5 */ /* 0x000fc6000f8e00ff */
[----:B------:R-:W-:Y:S01]  /*22d0*/  UMOV UR16, UR17 ;  /* 0x0000001100107c82 */ /* 0x000fe20008000000 */
[----:B------:R-:W-:Y:S02]  /*22e0*/  USHF.R.U32.HI UR4, URZ, UR25, UR4 ;  /* 0x00000019ff047299 */ /* 0x000fe40008011604 */
[----:B------:R-:W-:Y:S01]  /*22f0*/  @UP3 USHF.R.U32.HI UR6, URZ, UR11, UR16 ;  /* 0x0000000bff063299 */ /* 0x000fe20008011610 */
[----:B------:R-:W-:Y:S01]  /*2300*/  UMOV UR18, UR19 ;  /* 0x0000001300127c82 */ /* 0x000fe20008000000 */
[----:B------:R-:W-:Y:S01]  /*2310*/  UMOV UR22, UR23 ;  /* 0x0000001700167c82 */ /* 0x000fe20008000000 */
[----:B------:R-:W-:Y:S02]  /*2320*/  USHF.R.U32.HI UR13, URZ, UR13, UR18 ;  /* 0x0000000dff0d7299 */ /* 0x000fe40008011612 */
[----:B------:R-:W-:Y:S02]  /*2330*/  USEL UR4, UR37, UR4, !UP0 ;  /* 0x0000000425047287 */ /* 0x000fe4000c000000 */
[----:B------:R-:W-:-:S02]  /*2340*/  @UP3 USHF.R.U32.HI UR8, URZ, UR11, UR22 ;  /* 0x0000000bff083299 */ /* 0x000fc40008011616 */
[----:B------:R-:W-:Y:S02]  /*2350*/  UIMAD UR9, UR42, UR6, URZ ;  /* 0x000000062a0972a4 */ /* 0x000fe4000f8e02ff */
[----:B------:R-:W-:Y:S02]  /*2360*/  USEL UR6, UR38, UR13, !UP2 ;  /* 0x0000000d26067287 */ /* 0x000fe4000d000000 */
[----:B------:R-:W-:Y:S02]  /*2370*/  UIMAD UR12, UR42, UR8, URZ ;  /* 0x000000082a0c72a4 */ /* 0x000fe4000f8e02ff */
[----:B------:R-:W-:Y:S02]  /*2380*/  UISETP.GE.AND UP0, UPT, UR4, UR9, UPT ;  /* 0x000000090400728c */ /* 0x000fe4000bf06270 */
[----:B------:R-:W-:Y:S02]  /*2390*/  UIMAD.WIDE.U32 UR16, UR4, UR10, URZ ;  /* 0x0000000a041072a5 */ /* 0x000fe4000f8e00ff */
[----:B------:R-:W-:-:S02]  /*23a0*/  UISETP.GE.OR UP0, UPT, UR6, UR12, UP0 ;  /* 0x0000000c0600728c */ /* 0x000fc40008706670 */
        /* <DEDUP_REMOVED lines=19> */
.L_x_40:
[----:B------:R-:W2:Y:S02]  /*24e0*/  LDCU UR4, c[0x0][0xb30] ;  /* 0x00016600ff0477ac */ /* 0x000ea40008000800 */
[----:B--2---:R-:W-:-:S09]  /*24f0*/  UISETP.NE.AND UP0, UPT, UR4, 0x1, UPT ;  /* 0x000000010400788c */ /* 0x004fd2000bf05270 */
[----:B------:R-:W-:Y:S05]  /*2500*/  BRA.U UP0, `(.L_x_41) ;  /* 0x0000000100447547 */ /* 0x000fea000b800000 */
[----:B------:R-:W2:Y:S01]  /*2510*/  LDCU.128 UR12, c[0x0][0xb10] ;  /* 0x00016200ff0c77ac */ /* 0x000ea20008000c00 */
[----:B------:R-:W3:Y:S01]  /*2520*/  LDCU UR16, c[0x0][0xb0c] ;  /* 0x00016180ff1077ac */ /* 0x000ee20008000800 */
[----:B------:R-:W4:Y:S01]  /*2530*/  LDCU UR17, c[0x0][0xb20] ;  /* 0x00016400ff1177ac */ /* 0x000f220008000800 */
[----:B--2---:R-:W-:Y:S02]  /*2540*/  UIMAD.WIDE.U32 UR10, UR38, UR12, URZ ;  /* 0x0000000c260a72a5 */ /* 0x004fe4000f8e00ff */
[----:B------:R-:W-:Y:S02]  /*2550*/  UIMAD.WIDE.U32 UR8, UR37, UR15, URZ ;  /* 0x0000000f250872a5 */ /* 0x000fe4000f8e00ff */
[----:B---3--:R-:W-:Y:S02]  /*2560*/  UISETP.NE.AND UP2, UPT, UR16, 0x1, UPT ;  /* 0x000000011000788c */ /* 0x008fe4000bf45270 */
[----:B------:R-:W-:Y:S01]  /*2570*/  UISETP.NE.AND UP0, UPT, UR14, 0x1, UPT ;  /* 0x000000010e00788c */ /* 0x000fe2000bf05270 */
[----:B------:R-:W-:-:S02]  /*2580*/  UMOV UR6, UR11 ;  /* 0x0000000b00067c82 */ /* 0x000fc40008000000 */
[----:B------:R-:W-:Y:S01]  /*2590*/  UMOV UR4, UR9 ;  /* 0x0000000900047c82 */ /* 0x000fe20008000000 */
[----:B------:R-:W-:Y:S02]  /*25a0*/  USHF.R.U32.HI UR6, URZ, UR13, UR6 ;  /* 0x0000000dff067299 */ /* 0x000fe40008011606 */
[----:B----4-:R-:W-:Y:S02]  /*25b0*/  USHF.R.U32.HI UR4, URZ, UR17, UR4 ;  /* 0x00000011ff047299 */ /* 0x010fe40008011604 */
[----:B------:R-:W-:Y:S02]  /*25c0*/  USEL UR6, UR38, UR6, !UP2 ;  /* 0x0000000626067287 */ /* 0x000fe4000d000000 */
[----:B------:R-:W-:-:S04]  /*25d0*/  USEL UR4, UR37, UR4, !UP0 ;  /* 0x0000000425047287 */ /* 0x000fc8000c000000 */
[----:B------:R-:W-:Y:S02]  /*25e0*/  UIADD3 UR8, UPT, UPT, UR6, -UR4, URZ ;  /* 0x8000000406087290 */ /* 0x000fe4000fffe0ff */
[----:B------:R-:W-:Y:S02]  /*25f0*/  UIADD3 UR4, UPT, UPT, -UR6, UR4, URZ ;  /* 0x0000000406047290 */ /* 0x000fe4000fffe1ff */
[----:B------:R-:W-:Y:S02]  /*2600*/  UIMAD UR37, UR8, UR14, UR37 ;  /* 0x0000000e082572a4 */ /* 0x000fe4000f8e0225 */
[----:B------:R-:W-:-:S12]  /*2610*/  UIMAD UR38, UR4, UR16, UR38 ;  /* 0x00000010042672a4 */ /* 0x000fd8000f8e0226 */
.L_x_41:
[----:B------:R-:W-:Y:S01]  /*2620*/  VIADD R11, R11, 0x1 ;  /* 0x000000010b0b7836 */ /* 0x000fe20000000000 */
[----:B------:R-:W-:Y:S01]  /*2630*/  PLOP3.LUT P1, PT, PT, PT, PT, 0x80, 0x8 ;  /* 0x000000000008781c */ /* 0x000fe20003f2f070 */
[----:B------:R-:W-:Y:S02]  /*2640*/  UIADD3 UR16, UPT, UPT, UR38, UR62, URZ ;  /* 0x0000003e26107290 */ /* 0x000fe4000fffe0ff */
[----:B------:R-:W-:Y:S01]  /*2650*/  UIADD3 UR20, UPT, UPT, UR37, UR59, URZ ;  /* 0x0000003b25147290 */ /* 0x000fe2000fffe0ff */
[----:B------:R-:W-:-:S04]  /*2660*/  ISETP.NE.AND P0, PT, R11, 0x2, PT ;  /* 0x000000020b00780c */ /* 0x000fc80003f05270 */
[----:B------:R-:W-:Y:S02]  /*2670*/  SEL R3, RZ, 0x1, P0 ;  /* 0x00000001ff037807 */ /* 0x000fe40000000000 */
[----:B------:R-:W-:Y:S02]  /*2680*/  SEL R11, R11, RZ, P0 ;  /* 0x000000ff0b0b7207 */ /* 0x000fe40000000000 */
[----:B------:R-:W-:Y:S01]  /*2690*/  LOP3.LUT R10, R10, R3, RZ, 0x3c, !PT ;  /* 0x000000030a0a7212 */ /* 0x000fe200078e3cff */
[----:B------:R-:W-:Y:S06]  /*26a0*/  BRA.U UP1, `(.L_x_42) ;  /* 0xfffffff1015c7547 */ /* 0x000fec000b83ffff */
[----:B------:R-:W-:Y:S01]  /*26b0*/  UIADD3 UR7, UPT, UPT, UR7, 0x28, URZ ;  /* 0x0000002807077890 */ /* 0x000fe2000fffe0ff */
[----:B------:R-:W-:-:S03]  /*26c0*/  SHF.L.U32 R3, R12, 0x1f, RZ ;  /* 0x0000001f0c037819 */ /* 0x000fc600000006ff */
[----:B------:R-:W-:-:S09]  /*26d0*/  ULEA UR4, UR5, UR7, 0x3 ;  /* 0x0000000705047291 */ /* 0x000fd2000f8e18ff */
[----:B------:R-:W2:Y:S02]  /*26e0*/  SYNCS.PHASECHK.TRANS64.TRYWAIT P0, [UR4], R3 ;  /* 0x00000003ff0075a7 */ /* 0x000ea40008001104 */
[----:B--2---:R-:W-:Y:S05]  /*26f0*/  @!P0 BRA `(.L_x_43) ;  /* 0x00000050007c8947 */ /* 0x004fea0003800000 */
.L_x_118:
[----:B------:R-:W-:-:S04]  /*2700*/  UIADD3 UR4, UPT, UPT, UR5, 0x1, URZ ;  /* 0x0000000105047890 */ /* 0x000fc8000fffe0ff */
[----:B------:R-:W-:-:S04]  /*2710*/  UISETP.NE.AND UP0, UPT, UR4, 0x5, UPT ;  /* 0x000000050400788c */ /* 0x000fc8000bf05270 */
[----:B------:R-:W-:Y:S02]  /*2720*/  USEL UR6, URZ, 0x1, UP0 ;  /* 0x00000001ff067887 */ /* 0x000fe40008000000 */
[----:B------:R-:W-:-:S04]  /*2730*/  USEL UR4, UR4, URZ, UP0 ;  /* 0x000000ff04047287 */ /* 0x000fc80008000000 */
[----:B------:R-:W-:Y:S01]  /*2740*/  ULEA UR5, UR4, UR7, 0x3 ;  /* 0x0000000704057291 */ /* 0x000fe2000f8e18ff */
[----:B------:R-:W-:-:S04]  /*2750*/  LOP3.LUT R2, R12, UR6, RZ, 0x3c, !PT ;  /* 0x000000060c027c12 */ /* 0x000fc8000f8e3cff */
[----:B-1----:R-:W-:-:S04]  /*2760*/  SHF.L.U32 R3, R2, 0x1f, RZ ;  /* 0x0000001f02037819 */ /* 0x002fc800000006ff */
[----:B------:R-:W1:Y:S02]  /*2770*/  SYNCS.PHASECHK.TRANS64.TRYWAIT P0, [UR5], R3 ;  /* 0x00000003ff0075a7 */ /* 0x000e640008001105 */
[----:B-1----:R-:W-:Y:S05]  /*2780*/  @!P0 BRA `(.L_x_44) ;  /* 0x0000005000708947 */ /* 0x002fea0003800000 */
.L_x_120:
        /* <DEDUP_REMOVED lines=9> */
.L_x_122:
        /* <DEDUP_REMOVED lines=9> */
.L_x_124:
[----:B------:R-:W-:-:S04]  /*28b0*/  UIADD3 UR4, UPT, UPT, UR4, 0x1, URZ ;  /* 0x0000000104047890 */ /* 0x000fc8000fffe0ff */
[----:B------:R-:W-:-:S04]  /*28c0*/  UISETP.NE.AND UP0, UPT, UR4, 0x5, UPT ;  /* 0x000000050400788c */ /* 0x000fc8000bf05270 */
[----:B------:R-:W-:Y:S02]  /*28d0*/  USEL UR5, URZ, 0x1, UP0 ;  /* 0x00000001ff057887 */ /* 0x000fe40008000000 */
[----:B------:R-:W-:-:S04]  /*28e0*/  USEL UR4, UR4, URZ, UP0 ;  /* 0x000000ff04047287 */ /* 0x000fc80008000000 */
[----:B------:R-:W-:Y:S01]  /*28f0*/  ULEA UR4, UR4, UR7, 0x3 ;  /* 0x0000000704047291 */ /* 0x000fe2000f8e18ff */
[----:B-1----:R-:W-:-:S04]  /*2900*/  LOP3.LUT R3, R2, UR5, RZ, 0x3c, !PT ;  /* 0x0000000502037c12 */ /* 0x002fc8000f8e3cff */
[----:B------:R-:W-:Y:S01]  /*2910*/  SHF.L.U32 R3, R3, 0x1f, RZ ;  /* 0x0000001f03037819 */ /* 0x000fe200000006ff */
[----:B------:R-:W-:-:S07]  /*2920*/  IMAD.U32 R0, RZ, RZ, UR4 ;  /* 0x00000004ff007e24 */ /* 0x000fce000f8e00ff */
.L_x_47:
[----:B-1----:R1:W2:Y:S02]  /*2930*/  SYNCS.PHASECHK.TRANS64.TRYWAIT P0, [R0+URZ], R3 ;  /* 0x00000003000075a7 */ /* 0x0022a400080011ff */
[----:B--2---:R-:W-:Y:S05]  /*2940*/  @!P0 NANOSLEEP.SYNCS 0x989680 ;  /* 0x009896800000895d */ /* 0x004fea0003900000 */
[----:B------:R-:W2:Y:S02]  /*2950*/  @!P0 SYNCS.PHASECHK.TRANS64 P0, [R0+URZ], R3 ;  /* 0x00000003000085a7 */ /* 0x000ea400080010ff */
[----:B--2---:R-:W-:Y:S05]  /*2960*/  @P0 EXIT ;  /* 0x000000000000094d */ /* 0x004fea0003800000 */
[----:B------:R-:W-:Y:S05]  /*2970*/  BRA `(.L_x_47) ;  /* 0xfffffffc00ec7947 */ /* 0x000fea000383ffff */
.L_x_22:
[----:B------:R-:W1:Y:S02]  /*2980*/  S2UR UR4, SR_CgaCtaId ;  /* 0x00000000000479c3 */ /* 0x000e640000008800 */
[----:B-1----:R-:W-:-:S04]  /*2990*/  UISETP.NE.AND UP0, UPT, UR4, URZ, UPT ;  /* 0x000000ff0400728c */ /* 0x002fc8000bf05270 */
[----:B------:R-:W-:-:S09]  /*29a0*/  UISETP.NE.OR UP0, UPT, UR17, 0x1, UP0 ;  /* 0x000000011100788c */ /* 0x000fd20008705670 */
[----:B------:R-:W-:Y:S05]  /*29b0*/  BRA.U UP0, `(.L_x_48) ;  /* 0x00000005004c7547 */ /* 0x000fea000b800000 */
[----:B------:R-:W1:Y:S01]  /*29c0*/  S2UR UR5, SR_CgaCtaId ;  /* 0x00000000000579c3 */ /* 0x000e620000008800 */
[----:B------:R-:W-:Y:S01]  /*29d0*/  UMOV UR4, 0x400 ;  /* 0x0000040000047882 */ /* 0x000fe20000000000 */
[----:B------:R-:W-:Y:S01]  /*29e0*/  ISETP.GE.U32.AND P2, PT, R0, 0x2, PT ;  /* 0x000000020000780c */ /* 0x000fe20003f46070 */
[----:B------:R-:W-:Y:S01]  /*29f0*/  IMAD.MOV.U32 R12, RZ, RZ, 0x1 ;  /* 0x00000001ff0c7424 */ /* 0x000fe200078e00ff */
[----:B------:R-:W-:Y:S02]  /*2a00*/  CS2R R10, SRZ ;  /* 0x00000000000a7805 */ /* 0x000fe4000001ff00 */
[----:B------:R-:W-:Y:S01]  /*2a10*/  CS2R R8, SRZ ;  /* 0x0000000000087805 */ /* 0x000fe2000001ff00 */
[----:B-1----:R-:W-:-:S03]  /*2a20*/  ULEA UR6, UR5, UR4, 0x18 ;  /* 0x0000000405067291 */ /* 0x002fc6000f8ec0ff */
[----:B------:R-:W-:-:S09]  /*2a30*/  UMOV UR5, URZ ;  /* 0x000000ff00057c82 */ /* 0x000fd20008000000 */
.L_x_52:
[----:B------:R-:W-:Y:S02]  /*2a40*/  LEA R2, R8, UR6, 0x3 ;  /* 0x0000000608027c11 */ /* 0x000fe4000f8e18ff */
[----:B------:R-:W-:-:S03]  /*2a50*/  SHF.L.U32 R5, R9, 0x1f, RZ ;  /* 0x0000001f09057819 */ /* 0x000fc600000006ff */
[----:B------:R-:W-:Y:S01]  /*2a60*/  VIADD R4, R2, 0xf0 ;  /* 0x000000f002047836 */ /* 0x000fe20000000000 */
[----:B------:R-:W1:Y:S02]  /*2a70*/  SYNCS.PHASECHK.TRANS64.TRYWAIT P0, [R2+URZ+0xe0], R5 ;  /* 0x0000e005020075a7 */ /* 0x000e6400080011ff */
[----:B-1----:R-:W-:Y:S05]  /*2a80*/  @!P0 BRA `(.L_x_49) ;  /* 0x0000004c00f88947 */ /* 0x002fea0003800000 */
.L_x_125:
[----:B------:R-:W-:Y:S01]  /*2a90*/  ULEA UR4, UR5, UR6, 0x3 ;  /* 0x0000000605047291 */ /* 0x000fe2000f8e18ff */
[----:B------:R-:W-:Y:S02]  /*2aa0*/  PRMT R4, RZ, 0x654, R4 ;  /* 0x00000654ff047816 */ /* 0x000fe40000000004 */
[----:B-1----:R-:W-:Y:S01]  /*2ab0*/  SHF.L.U32 R5, R12, 0x1f, RZ ;  /* 0x0000001f0c057819 */ /* 0x002fe200000006ff */
[----:B------:R-:W-:Y:S01]  /*2ac0*/  UIADD3 UR7, UPT, UPT, UR4, 0x80, URZ ;  /* 0x0000008004077890 */ /* 0x000fe2000fffe0ff */
[----:B------:R1:W-:Y:S05]  /*2ad0*/  SYNCS.ARRIVE.TRANS64.RED.A1T0 RZ, [R4+URZ], RZ ;  /* 0x000000ff04ff79a7 */ /* 0x0003ea00081004ff */
[----:B------:R-:W-:Y:S01]  /*2ae0*/  IMAD.U32 R7, RZ, RZ, UR7 ;  /* 0x00000007ff077e24 */ /* 0x000fe2000f8e00ff */
[----:B------:R-:W2:Y:S04]  /*2af0*/  SYNCS.PHASECHK.TRANS64.TRYWAIT P0, [UR4+0x90], R5 ;  /* 0x00009005ff0075a7 */ /* 0x000ea80008001104 */
[----:B------:R-:W-:Y:S01]  /*2b00*/  PRMT R6, R0, 0x654, R7 ;  /* 0x0000065400067816 */ /* 0x000fe20000000007 */
[----:B-1----:R-:W-:Y:S01]  /*2b10*/  @!P2 IMAD.MOV.U32 R4, RZ, RZ, 0x10 ;  /* 0x00000010ff04a424 */ /* 0x002fe200078e00ff */
[----:B--2---:R-:W-:Y:S06]  /*2b20*/  @!P0 BRA `(.L_x_50) ;  /* 0x0000004c00e48947 */ /* 0x004fec0003800000 */
.L_x_127:
[----:B------:R-:W-:Y:S01]  /*2b30*/  ULEA UR8, UR5, UR6, 0x4 ;  /* 0x0000000605087291 */ /* 0x000fe2000f8e20ff */
[----:B------:R-:W-:Y:S01]  /*2b40*/  SEL R3, R6, R3, !P2 ;  /* 0x0000000306037207 */ /* 0x000fe20005000000 */
[----:B------:R-:W-:Y:S01]  /*2b50*/  UIADD3 UR9, UPT, UPT, UR4, 0x80, URZ ;  /* 0x0000008004097890 */ /* 0x000fe2000fffe0ff */
[----:B-1----:R-:W-:Y:S01]  /*2b60*/  LEA R2, R11, UR6, 0x3 ;  /* 0x000000060b027c11 */ /* 0x002fe2000f8e18ff */
[----:B------:R-:W-:Y:S01]  /*2b70*/  UIADD3 UR8, UPT, UPT, UR8, 0x110, URZ ;  /* 0x0000011008087890 */ /* 0x000fe2000fffe0ff */
[----:B------:R-:W-:Y:S01]  /*2b80*/  SHF.L.U32 R5, R10, 0x1f, RZ ;  /* 0x0000001f0a057819 */ /* 0x000fe200000006ff */
[----:B------:R1:W-:Y:S01]  /*2b90*/  @!P2 SYNCS.ARRIVE.TRANS64.RED RZ, [R3+URZ], R4 ;  /* 0x0000000403ffa9a7 */ /* 0x0003e200080004ff */
[----:B------:R-:W-:Y:S01]  /*2ba0*/  UIADD3 UR4, UPT, UPT, UR5, 0x1, URZ ;  /* 0x0000000105047890 */ /* 0x000fe2000fffe0ff */
[----:B------:R-:W-:-:S03]  /*2bb0*/  VIADD R8, R8, 0x1 ;  /* 0x0000000108087836 */ /* 0x000fc60000000000 */
[----:B------:R-:W-:Y:S02]  /*2bc0*/  UISETP.NE.AND UP0, UPT, UR4, 0x2, UPT ;  /* 0x000000020400788c */ /* 0x000fe4000bf05270 */
[----:B------:R-:W-:Y:S06]  /*2bd0*/  UGETNEXTWORKID.BROADCAST [UR8], [UR9] ;  /* 0x00000000080073ca */ /* 0x000fec0008000100 */
[----:B------:R-:W-:Y:S01]  /*2be0*/  USEL UR7, URZ, 0x1, UP0 ;  /* 0x00000001ff077887 */ /* 0x000fe20008000000 */
[----:B------:R-:W-:Y:S01]  /*2bf0*/  ISETP.NE.AND P0, PT, R8, 0x2, PT ;  /* 0x000000020800780c */ /* 0x000fe20003f05270 */
[----:B------:R-:W-:Y:S01]  /*2c00*/  USEL UR5, UR4, URZ, UP0 ;  /* 0x000000ff04057287 */ /* 0x000fe20008000000 */
[----:B------:R-:W2:Y:S03]  /*2c10*/  SYNCS.PHASECHK.TRANS64.TRYWAIT P1, [R2+URZ+0x80], R5 ;  /* 0x00008005020075a7 */ /* 0x000ea600080211ff */
[----:B------:R-:W-:Y:S01]  /*2c20*/  LOP3.LUT R12, R12, UR7, RZ, 0x3c, !PT ;  /* 0x000000070c0c7c12 */ /* 0x000fe2000f8e3cff */
[----:B-12---:R-:W-:Y:S07]  /*2c30*/  @!P1 BRA `(.L_x_51) ;  /* 0x0000004c00b89947 */ /* 0x006fee0003800000 */
.L_x_128:
[C---:B------:R-:W-:Y:S01]  /*2c40*/  LEA R4, R11.reuse, UR6, 0x4 ;  /* 0x000000060b047c11 */ /* 0x040fe2000f8e20ff */
[----:B-1----:R-:W-:Y:S01]  /*2c50*/  VIADD R2, R2, 0x90 ;  /* 0x0000009002027836 */ /* 0x002fe20000000000 */
[----:B------:R-:W-:Y:S01]  /*2c60*/  SEL R8, R8, RZ, P0 ;  /* 0x000000ff08087207 */ /* 0x000fe20000000000 */
[----:B------:R-:W-:-:S03]  /*2c70*/  VIADD R11, R11, 0x1 ;  /* 0x000000010b0b7836 */ /* 0x000fc60000000000 */
[----:B------:R-:W1:Y:S01]  /*2c80*/  LDS.128 R4, [R4+0x110] ;  /* 0x0001100004047984 */ /* 0x000e620000000c00 */
[----:B------:R-:W-:Y:S02]  /*2c90*/  PRMT R2, RZ, 0x654, R2 ;  /* 0x00000654ff027816 */ /* 0x000fe40000000002 */
[C---:B------:R-:W-:Y:S01]  /*2ca0*/  ISETP.NE.AND P1, PT, R11.reuse, 0x2, PT ;  /* 0x000000020b00780c */ /* 0x040fe20003f25270 */
[----:B------:R-:W-:Y:S01]  /*2cb0*/  @!PT LDS RZ, [RZ] ;  /* 0x00000000fffff984 */ /* 0x000fe20000000800 */
[----:B------:R-:W-:Y:S01]  /*2cc0*/  @!PT LDS RZ, [RZ] ;  /* 0x00000000fffff984 */ /* 0x000fe20000000800 */
[----:B------:R-:W-:Y:S01]  /*2cd0*/  @!PT LDS RZ, [RZ] ;  /* 0x00000000fffff984 */ /* 0x000fe20000000800 */
[----:B------:R-:W-:Y:S01]  /*2ce0*/  @!PT LDS RZ, [RZ] ;  /* 0x00000000fffff984 */ /* 0x000fe20000000800 */
[----:B------:R2:W-:Y:S06]  /*2cf0*/  MEMBAR.ALL.CTA ;  /* 0x0000000000007992 */ /* 0x0005ec0000008000 */
[----:B--2---:R-:W2:Y:S01]  /*2d00*/  FENCE.VIEW.ASYNC.S ;  /* 0x00000000000073c6 */ /* 0x004ea20000000000 */
[----:B------:R-:W-:Y:S01]  /*2d10*/  SEL R11, R11, RZ, P1 ;  /* 0x000000ff0b0b7207 */ /* 0x000fe20000800000 */
[----:B--2---:R2:W-:Y:S01]  /*2d20*/  SYNCS.ARRIVE.TRANS64.RED.A1T0 RZ, [R2+URZ], RZ ;  /* 0x000000ff02ff79a7 */ /* 0x0045e200081004ff */
[----:B-1----:R-:W-:-:S02]  /*2d30*/  LOP3.LUT P3, RZ, R6, 0x1, RZ, 0xc0, !PT ;  /* 0x0000000106ff7812 */ /* 0x002fc4000786c0ff */
[----:B------:R-:W-:-:S04]  /*2d40*/  SEL R5, RZ, 0x1, P1 ;  /* 0x00000001ff057807 */ /* 0x000fc80000800000 */
[----:B------:R-:W-:Y:S02]  /*2d50*/  LOP3.LUT R10, R10, R5, RZ, 0x3c, !PT ;  /* 0x000000050a0a7212 */ /* 0x000fe400078e3cff */
[----:B--2---:R-:W-:-:S04]  /*2d60*/  SEL R2, RZ, 0x1, P0 ;  /* 0x00000001ff027807 */ /* 0x004fc80000000000 */
[----:B------:R-:W-:Y:S01]  /*2d70*/  LOP3.LUT R9, R9, R2, RZ, 0x3c, !PT ;  /* 0x0000000209097212 */ /* 0x000fe200078e3cff */
[----:B------:R-:W-:Y:S06]  /*2d80*/  @P3 BRA `(.L_x_52) ;  /* 0xfffffffc002c3947 */ /* 0x000fec000383ffff */
[----:B------:R-:W-:Y:S01]  /*2d90*/  ULEA UR4, UR5, UR6, 0x3 ;  /* 0x0000000605047291 */ /* 0x000fe2000f8e18ff */
[----:B------:R-:W-:-:S08]  /*2da0*/  SHF.L.U32 R3, R12, 0x1f, RZ ;  /* 0x0000001f0c037819 */ /* 0x000fd000000006ff */
[----:B------:R-:W1:Y:S02]  /*2db0*/  SYNCS.PHASECHK.TRANS64 P0, [UR4+0x90], R3 ;  /* 0x00009003ff0075a7 */ /* 0x000e640008001004 */
[----:B-1----:R-:W-:Y:S05]  /*2dc0*/  @P0 BRA `(.L_x_53) ;  /* 0x0000000000080947 */ /* 0x002fea0003800000 */
[----:B------:R-:W1:Y:S02]  /*2dd0*/  SYNCS.PHASECHK.TRANS64.TRYWAIT P0, [UR4+0x90], R3 ;  /* 0x00009003ff0075a7 */ /* 0x000e640008001104 */
[----:B-1----:R-:W-:Y:S05]  /*2de0*/  @!P0 BRA `(.L_x_54) ;  /* 0x0000004c00608947 */ /* 0x002fea0003800000 */
.L_x_53:
[----:B------:R-:W-:-:S04]  /*2df0*/  UIADD3 UR7, UPT, UPT, UR5, 0x1, URZ ;  /* 0x0000000105077890 */ /* 0x000fc8000fffe0ff */
[----:B------:R-:W-:-:S04]  /*2e00*/  UISETP.NE.AND UP0, UPT, UR7, 0x2, UPT ;  /* 0x000000020700788c */ /* 0x000fc8000bf05270 */
[----:B------:R-:W-:Y:S02]  /*2e10*/  USEL UR8, URZ, 0x1, UP0 ;  /* 0x00000001ff087887 */ /* 0x000fe40008000000 */
[----:B------:R-:W-:-:S04]  /*2e20*/  USEL UR7, UR7, URZ, UP0 ;  /* 0x000000ff07077287 */ /* 0x000fc80008000000 */
[----:B------:R-:W-:Y:S01]  /*2e30*/  ULEA UR7, UR7, UR6, 0x3 ;  /* 0x0000000607077291 */ /* 0x000fe2000f8e18ff */
[----:B-1----:R-:W-:-:S04]  /*2e40*/  LOP3.LUT R3, R12, UR8, RZ, 0x3c, !PT ;  /* 0x000000080c037c12 */ /* 0x002fc8000f8e3cff */
[----:B------:R-:W-:-:S04]  /*2e50*/  SHF.L.U32 R0, R3, 0x1f, RZ ;  /* 0x0000001f03007819 */ /* 0x000fc800000006ff */
[----:B------:R-:W1:Y:S02]  /*2e60*/  SYNCS.PHASECHK.TRANS64 P0, [UR7+0x90], R0 ;  /* 0x00009000ff0075a7 */ /* 0x000e640008001007 */
[----:B-1----:R-:W-:Y:S05]  /*2e70*/  @P0 EXIT ;  /* 0x000000000000094d */ /* 0x002fea0003800000 */
[----:B------:R-:W-:Y:S02]  /*2e80*/  SHF.L.U32 R3, R3, 0x1f, RZ ;  /* 0x0000001f03037819 */ /* 0x000fe400000006ff */
[----:B------:R-:W-:-:S07]  /*2e90*/  MOV R0, UR7 ;  /* 0x0000000700007c02 */ /* 0x000fce0008000f00 */
.L_x_55:
[----:B-1----:R1:W2:Y:S02]  /*2ea0*/  SYNCS.PHASECHK.TRANS64.TRYWAIT P0, [R0+URZ+0x90], R3 ;  /* 0x00009003000075a7 */ /* 0x0022a400080011ff */
[----:B--2---:R-:W-:Y:S05]  /*2eb0*/  @!P0 NANOSLEEP.SYNCS 0x989680 ;  /* 0x009896800000895d */ /* 0x004fea0003900000 */
[----:B------:R-:W2:Y:S02]  /*2ec0*/  @!P0 SYNCS.PHASECHK.TRANS64 P0, [R0+URZ+0x90], R3 ;  /* 0x00009003000085a7 */ /* 0x000ea400080010ff */
[----:B--2---:R-:W-:Y:S05]  /*2ed0*/  @P0 EXIT ;  /* 0x000000000000094d */ /* 0x004fea0003800000 */
[----:B------:R-:W-:Y:S05]  /*2ee0*/  BRA `(.L_x_55) ;  /* 0xfffffffc00ec7947 */ /* 0x000fea000383ffff */
.L_x_48:
[----:B------:R-:W-:Y:S05]  /*2ef0*/  BRA.U UP4, `(.L_x_56) ;  /* 0x0000000d04847547 */ /* 0x000fea000b800000 */
[----:B------:R-:W1:Y:S01]  /*2f00*/  S2UR UR7, SR_CgaCtaId ;  /* 0x00000000000779c3 */ /* 0x000e620000008800 */
[----:B------:R-:W-:Y:S01]  /*2f10*/  UMOV UR4, 0x40 ;  /* 0x0000004000047882 */ /* 0x000fe20000000000 */
[----:B------:R-:W-:Y:S01]  /*2f20*/  NOP ;  /* 0x0000000000007918 */ /* 0x000fe20000000000 */
[----:B------:R-:W-:Y:S01]  /*2f30*/  UMOV UR6, 0x400 ;  /* 0x0000040000067882 */ /* 0x000fe20000000000 */
[----:B-1----:R-:W-:Y:S02]  /*2f40*/  ULEA UR5, UR7, UR4, 0x18 ;  /* 0x0000000407057291 */ /* 0x002fe4000f8ec0ff */
[----:B------:R-:W-:-:S07]  /*2f50*/  ULEA UR6, UR7, UR6, 0x18 ;  /* 0x0000000607067291 */ /* 0x000fce000f8ec0ff */
[----:B------:R-:W1:Y:S02]  /*2f60*/  LDS.U8 R0, [UR5+0x1c] ;  /* 0x00001c05ff007984 */ /* 0x000e640008000000 */
[----:B-1----:R-:W-:-:S13]  /*2f70*/  ISETP.NE.AND P0, PT, R0, RZ, PT ;  /* 0x000000ff0000720c */ /* 0x002fda0003f05270 */
[----:B------:R-:W-:Y:S05]  /*2f80*/  @P0 BRA `(.L_x_57) ;  /* 0x0000000000580947 */ /* 0x000fea0003800000 */
[----:B------:R-:W-:-:S13]  /*2f90*/  ELECT P0, URZ, PT ;  /* 0x0000000000ff782f */ /* 0x000fda0003800000 */
[----:B------:R-:W-:Y:S05]  /*2fa0*/  @!P0 BRA `(.L_x_58) ;  /* 0x0000000000608947 */ /* 0x000fea0003800000 */
[----:B------:R-:W-:Y:S01]  /*2fb0*/  UMOV UR4, 0x10 ;  /* 0x0000001000047882 */ /* 0x000fe20000000000 */
[----:B------:R-:W-:Y:S01]  /*2fc0*/  HFMA2 R0, -RZ, RZ, 0, 5.9604644775390625e-08 ;  /* 0x00000001ff007431 */ /* 0x000fe200000001ff */
[----:B------:R-:W-:-:S03]  /*2fd0*/  MOV R3, 0xffff ;  /* 0x0000ffff00037802 */ /* 0x000fc60000000f00 */
[----:B------:R-:W-:Y:S04]  /*2fe0*/  DEPBAR.LE SB1, 0x36 ;  /* 0x00009d800000791a */ /* 0x000fe80000000000 */
[----:B------:R-:W1:Y:S02]  /*2ff0*/  UTCATOMSWS.FIND_AND_SET.ALIGN UP0, UR4, UR4 ;  /* 0x00000004000475e3 */ /* 0x000e640008000800 */
[----:B-1----:R-:W-:Y:S01]  /*3000*/  MOV R4, UR4 ;  /* 0x0000000400047c02 */ /* 0x002fe20008000f00 */
[----:B------:R-:W-:Y:S06]  /*3010*/  BRA.U UP0, `(.L_x_59) ;  /* 0x0000000100187547 */ /* 0x000fec000b800000 */
.L_x_60:
[----:B------:R-:W-:Y:S05]  /*3020*/  NANOSLEEP 0x64 ;  /* 0x000000640000795d */ /* 0x000fea0003800000 */
[----:B------:R-:W-:-:S05]  /*3030*/  UMOV UR4, 0x10 ;  /* 0x0000001000047882 */ /* 0x000fca0000000000 */
[----:B------:R-:W-:Y:S04]  /*3040*/  DEPBAR.LE SB1, 0x36 ;  /* 0x00009d800000791a */ /* 0x000fe80000000000 */
[----:B------:R-:W1:Y:S02]  /*3050*/  UTCATOMSWS.FIND_AND_SET.ALIGN UP0, UR4, UR4 ;  /* 0x00000004000475e3 */ /* 0x000e640008000800 */
[----:B-1----:R-:W-:Y:S01]  /*3060*/  MOV R4, UR4 ;  /* 0x0000000400047c02 */ /* 0x002fe20008000f00 */
[----:B------:R-:W-:Y:S05]  /*3070*/  BRA.U !UP0, `(.L_x_60) ;  /* 0xfffffffd08e87547 */ /* 0x000fea000b83ffff */
.L_x_59:
[-C--:B------:R-:W-:Y:S02]  /*3080*/  SHF.L.U32 R3, R3, R4.reuse, RZ ;  /* 0x0000000403037219 */ /* 0x080fe400000006ff */
[----:B------:R-:W-:Y:S01]  /*3090*/  SHF.L.U32 R0, R0, R4, RZ ;  /* 0x0000000400007219 */ /* 0x000fe200000006ff */
[----:B------:R-:W-:Y:S02]  /*30a0*/  IMAD.SHL.U32 R4, R4, 0x20, RZ ;  /* 0x0000002004047824 */ /* 0x000fe400078e00ff */
[----:B------:R1:W-:Y:S04]  /*30b0*/  ATOMS.OR RZ, [UR5+0x14], R3 ;  /* 0x00001403ffff798c */ /* 0x0003e8000b000005 */
[----:B------:R1:W-:Y:S04]  /*30c0*/  ATOMS.OR RZ, [UR5+0x18], R0 ;  /* 0x00001800ffff798c */ /* 0x0003e8000b000005 */
[----:B------:R1:W-:Y:S01]  /*30d0*/  STS [UR6+0x130], R4 ;  /* 0x00013004ff007988 */ /* 0x0003e20008000806 */
[----:B------:R-:W-:Y:S05]  /*30e0*/  BRA `(.L_x_58) ;  /* 0x0000000000107947 */ /* 0x000fea0003800000 */
.L_x_57:
[----:B------:R-:W-:Y:S02]  /*30f0*/  MOV R0, 0xffffffff ;  /* 0xffffffff00007802 */ /* 0x000fe40000000f00 */
[----:B------:R-:W-:-:S03]  /*3100*/  MOV R4, 0x3130 ;  /* 0x0000313000047802 */ /* 0x000fc60000000f00 */
[----:B------:R1:W-:Y:S04]  /*3110*/  STS [UR6+0x130], R0 ;  /* 0x00013000ff007988 */ /* 0x0003e80008000806 */
[----:B-1---5:R-:W-:Y:S05]  /*3120*/  CALL.REL.NOINC `($__internal_1_$__cuda_sm10x_tcgen05_guardrail_trap_phase_invalid_during_alloc) ;  /* 0x00000050001c7944 */ /* 0x022fea0003c00000 */
.L_x_58:
[----:B------:R-:W-:Y:S05]  /*3130*/  WARPSYNC.ALL ;  /* 0x0000000000007948 */ /* 0x000fea0003800000 */
[----:B------:R-:W2:Y:S01]  /*3140*/  S2UR UR4, SR_CgaCtaId ;  /* 0x00000000000479c3 */ /* 0x000ea20000008800 */
[----:B------:R-:W-:Y:S01]  /*3150*/  UMOV UR13, 0x400 ;  /* 0x00000400000d7882 */ /* 0x000fe20000000000 */
[----:B------:R-:W-:-:S06]  /*3160*/  NOP ;  /* 0x0000000000007918 */ /* 0x000fcc0000000000 */
[----:B------:R-:W-:Y:S06]  /*3170*/  BAR.ARV 0x6, 0xa0 ;  /* 0x0182800000007b1d */ /* 0x000fec0000002000 */
[----:B------:R-:W3:Y:S01]  /*3180*/  LDCU UR5, c[0x0][0x38c] ;  /* 0x00007180ff0577ac */ /* 0x000ee20008000800 */
[----:B------:R-:W-:Y:S01]  /*3190*/  LOP3.LUT R2, R2, 0xffff, RZ, 0xc0, !PT ;  /* 0x0000ffff02027812 */ /* 0x000fe200078ec0ff */
[----:B------:R-:W-:Y:S01]  /*31a0*/  IMAD.MOV.U32 R11, RZ, RZ, 0x1 ;  /* 0x00000001ff0b7424 */ /* 0x000fe200078e00ff */
[----:B------:R-:W-:Y:S01]  /*31b0*/  CS2R R8, SRZ ;  /* 0x0000000000087805 */ /* 0x000fe2000001ff00 */
[----:B------:R-:W4:Y:S01]  /*31c0*/  LDCU UR8, c[0x0][0x38c] ;  /* 0x00007180ff0877ac */ /* 0x000f220008000800 */
[----:B------:R-:W-:Y:S01]  /*31d0*/  R2UR UR15, R2 ;  /* 0x00000000020f72ca */ /* 0x000fe200000e0000 */
[----:B------:R-:W-:Y:S01]  /*31e0*/  IMAD.MOV.U32 R10, RZ, RZ, RZ ;  /* 0x000000ffff0a7224 */ /* 0x000fe200078e00ff */
[----:B------:R-:W-:Y:S01]  /*31f0*/  UMOV UR18, URZ ;  /* 0x000000ff00127c82 */ /* 0x000fe20008000000 */
[----:B------:R-:W-:Y:S01]  /*3200*/  UMOV UR10, URZ ;  /* 0x000000ff000a7c82 */ /* 0x000fe20008000000 */
[----:B--2---:R-:W-:Y:S01]  /*3210*/  ULEA UR13, UR4, UR13, 0x18 ;  /* 0x0000000d040d7291 */ /* 0x004fe2000f8ec0ff */
[----:B------:R-:W-:Y:S01]  /*3220*/  UMOV UR20, 0x0 ;  /* 0x0000000000147882 */ /* 0x000fe20000000000 */
[----:B------:R-:W-:-:S02]  /*3230*/  UMOV UR21, 0x4200010 ;  /* 0x0420001000157882 */ /* 0x000fc40000000000 */
[----:B------:R-:W-:Y:S02]  /*3240*/  UIADD3 UR6, UPT, UPT, UR13, 0x4400, URZ ;  /* 0x000044000d067890 */ /* 0x000fe4000fffe0ff */
[----:B------:R-:W-:Y:S02]  /*3250*/  UIADD3 UR7, UPT, UPT, UR13, 0x6c00, URZ ;  /* 0x00006c000d077890 */ /* 0x000fe4000fffe0ff */
[----:B---3--:R-:W-:Y:S01]  /*3260*/  UIADD3 UR5, UPT, UPT, UR5, 0x1f, URZ ;  /* 0x0000001f05057890 */ /* 0x008fe2000fffe0ff */
[----:B-1----:R-:W1:Y:S01]  /*3270*/  LDS R0, [UR13+0x130] ;  /* 0x0001300dff007984 */ /* 0x002e620008000800 */
[----:B------:R-:W-:Y:S02]  /*3280*/  USHF.R.U32.HI UR6, URZ, 0x4, UR6 ;  /* 0x00000004ff067899 */ /* 0x000fe40008011606 */
[----:B------:R-:W-:Y:S02]  /*3290*/  USHF.R.S32.HI UR4, URZ, 0x1f, UR5 ;  /* 0x0000001fff047899 */ /* 0x000fe40008011405 */
[----:B------:R-:W-:-:S02]  /*32a0*/  ULOP3.LUT UR6, UR6, 0x3fff, URZ, 0xc0, !UPT ;  /* 0x00003fff06067892 */ /* 0x000fc4000f8ec0ff */
[----:B------:R-:W-:Y:S02]  /*32b0*/  ULEA.HI UR4, UR4, UR5, URZ, 0x5 ;  /* 0x0000000504047291 */ /* 0x000fe4000f8f28ff */
[----:B------:R-:W-:Y:S02]  /*32c0*/  USHF.R.U32.HI UR5, URZ, 0x4, UR7 ;  /* 0x00000004ff057899 */ /* 0x000fe40008011607 */
[----:B------:R-:W-:Y:S02]  /*32d0*/  USHF.R.S32.HI UR22, URZ, 0x5, UR4 ;  /* 0x00000005ff167899 */ /* 0x000fe40008011404 */
[----:B------:R-:W-:Y:S02]  /*32e0*/  ULOP3.LUT UR5, UR5, 0x3fff, URZ, 0xc0, !UPT ;  /* 0x00003fff05057892 */ /* 0x000fe4000f8ec0ff */
[----:B------:R-:W-:Y:S02]  /*32f0*/  UISETP.LT.AND UP0, UPT, UR22, 0x1, UPT ;  /* 0x000000011600788c */ /* 0x000fe4000bf01270 */
[----:B------:R-:W-:-:S02]  /*3300*/  ULOP3.LUT UR16, UR6, 0x10000, URZ, 0xfc, !UPT ;  /* 0x0001000006107892 */ /* 0x000fc4000f8efcff */
[----:B------:R-:W-:Y:S02]  /*3310*/  USEL UR23, UR22, 0x1, !UP0 ;  /* 0x0000000116177887 */ /* 0x000fe4000c000000 */
[----:B------:R-:W-:Y:S02]  /*3320*/  ULOP3.LUT UR17, UR5, 0x10000, URZ, 0xfc, !UPT ;  /* 0x0001000005117892 */ /* 0x000fe4000f8efcff */
[----:B------:R-:W-:Y:S02]  /*3330*/  UIADD3 UR23, UPT, UPT, -UR23, URZ, URZ ;  /* 0x000000ff17177290 */ /* 0x000fe4000fffe1ff */
[----:B----4-:R-:W-:Y:S01]  /*3340*/  UISETP.GE.AND UP4, UPT, UR8, 0x1, UPT ;  /* 0x000000010800788c */ /* 0x010fe2000bf86270 */
[----:B-1----:R-:W-:-:S15]  /*3350*/  R2UR UR24, R0 ;  /* 0x00000000001872ca */ /* 0x002fde00000e0000 */
.L_x_67:
[----:B------:R-:W-:Y:S02]  /*3360*/  LEA R0, R10, UR13, 0x3 ;  /* 0x0000000d0a007c11 */ /* 0x000fe4000f8e18ff */
[----:B------:R-:W-:Y:S02]  /*3370*/  SHF.L.U32 R5, R9, 0x1f, RZ ;  /* 0x0000001f09057819 */ /* 0x000fe400000006ff */
[----:B------:R-:W-:Y:S01]  /*3380*/  PLOP3.LUT P0, PT, PT, PT, UP4, 0x80, 0x8 ;  /* 0x000000000008781c */ /* 0x000fe20003f0f048 */
[----:B------:R-:W-:Y:S01]  /*3390*/  VIADD R3, R0, 0x90 ;  /* 0x0000009000037836 */ /* 0x000fe20000000000 */
[----:B-1----:R-:W1:Y:S02]  /*33a0*/  SYNCS.PHASECHK.TRANS64.TRYWAIT P1, [R0+URZ+0x80], R5 ;  /* 0x00008005000075a7 */ /* 0x002e6400080211ff */
[----:B-1-3--:R-:W-:Y:S09]  /*33b0*/  @!P1 BRA `(.L_x_61) ;  /* 0x0000004800049947 */ /* 0x00aff20003800000 */
.L_x_130:
[----:B------:R-:W-:Y:S01]  /*33c0*/  LEA R4, R10, UR13, 0x4 ;  /* 0x0000000d0a047c11 */ /* 0x000fe2000f8e20ff */
[----:B------:R-:W-:Y:S01]  /*33d0*/  @UP4 ULEA UR4, UR10, UR13, 0x3 ;  /* 0x0000000d0a044291 */ /* 0x000fe2000f8e18ff */
[----:B------:R-:W-:Y:S01]  /*33e0*/  PLOP3.LUT P2, PT, PT, PT, PT, 0x80, 0x8 ;  /* 0x000000000008781c */ /* 0x000fe20003f4f070 */
[----:B------:R-:W-:Y:S01]  /*33f0*/  ULEA UR19, UR18, UR13, 0x3 ;  /* 0x0000000d12137291 */ /* 0x000fe2000f8e18ff */
[----:B------:R-:W-:Y:S02]  /*3400*/  PRMT R3, RZ, 0x654, R3 ;  /* 0x00000654ff037816 */ /* 0x000fe40000000003 */
[----:B-1----:R-:W1:Y:S01]  /*3410*/  LDS.128 R4, [R4+0x110] ;  /* 0x0001100004047984 */ /* 0x002e620000000c00 */
[----:B------:R-:W-:Y:S02]  /*3420*/  @P0 SHF.L.U32 R2, R8, 0x1f, RZ ;  /* 0x0000001f08020819 */ /* 0x000fe400000006ff */
[----:B------:R-:W-:Y:S01]  /*3430*/  SHF.L.U32 R0, R11, 0x1f, RZ ;  /* 0x0000001f0b007819 */ /* 0x000fe200000006ff */
[----:B------:R-:W-:Y:S01]  /*3440*/  @!PT LDS RZ, [RZ] ;  /* 0x00000000fffff984 */ /* 0x000fe20000000800 */
[----:B------:R-:W-:Y:S01]  /*3450*/  @!PT LDS RZ, [RZ] ;  /* 0x00000000fffff984 */ /* 0x000fe20000000800 */
[----:B------:R-:W-:Y:S01]  /*3460*/  @!PT LDS RZ, [RZ] ;  /* 0x00000000fffff984 */ /* 0x000fe20000000800 */
[----:B------:R-:W-:Y:S01]  /*3470*/  @!PT LDS RZ, [RZ] ;  /* 0x00000000fffff984 */ /* 0x000fe20000000800 */
[----:B------:R2:W-:Y:S06]  /*3480*/  MEMBAR.ALL.CTA ;  /* 0x0000000000007992 */ /* 0x0005ec0000008000 */
[----:B--2---:R-:W2:Y:S02]  /*3490*/  FENCE.VIEW.ASYNC.S ;  /* 0x00000000000073c6 */ /* 0x004ea40000000000 */
[----:B--2---:R2:W-:Y:S01]  /*34a0*/  SYNCS.ARRIVE.TRANS64.RED.A1T0 RZ, [R3+URZ], RZ ;  /* 0x000000ff03ff79a7 */ /* 0x0045e200081004ff */
[----:B------:R2:W3:Y:S01]  /*34b0*/  @P0 SYNCS.PHASECHK.TRANS64.TRYWAIT P2, [UR4], R2 ;  /* 0x00000002ff0005a7 */ /* 0x0004e20008041104 */
[----:B-1----:R-:W-:Y:S01]  /*34c0*/  LOP3.LUT P1, RZ, R6, 0x1, RZ, 0xc0, !PT ;  /* 0x0000000106ff7812 */ /* 0x002fe2000782c0ff */
[----:B------:R-:W1:Y:S02]  /*34d0*/  SYNCS.PHASECHK.TRANS64.TRYWAIT P0, [UR19+0xc0], R0 ;  /* 0x0000c000ff0075a7 */ /* 0x000e640008001113 */
[----:B-123--:R-:W-:Y:S10]  /*34e0*/  @!P0 BRA `(.L_x_62) ;  /* 0x0000004400cc8947 */ /* 0x00eff40003800000 */
.L_x_132:
[----:B------:R-:W-:Y:S01]  /*34f0*/  IADD3 R10, PT, PT, R10, 0x1, RZ ;  /* 0x000000010a0a7810 */ /* 0x000fe20007ffe0ff */
[----:B------:R-:W-:Y:S06]  /*3500*/  BRA.U !UP4, `(.L_x_63) ;  /* 0x000000010ca07547 */ /* 0x000fec000b800000 */
[----:B------:R-:W-:Y:S02]  /*3510*/  ULEA.HI UR4, UR18, UR18, URZ, 0x1 ;  /* 0x0000001212047291 */ /* 0x000fe4000f8f08ff */
[----:B------:R-:W-:Y:S02]  /*3520*/  UPLOP3.LUT UP2, UPT, UPT, UPT, UPT, 0x40, 0x4 ;  /* 0x000000000004789c */ /* 0x000fe40003f4e870 */
[----:B------:R-:W-:Y:S02]  /*3530*/  USHF.L.U32 UR5, UR4, 0x6, URZ ;  /* 0x0000000604057899 */ /* 0x000fe400080006ff */
[----:B------:R-:W-:Y:S02]  /*3540*/  ULOP3.LUT UR14, UR4, 0xffe, URZ, 0xc0, !UPT ;  /* 0x00000ffe040e7892 */ /* 0x000fe4000f8ec0ff */
[----:B------:R-:W-:Y:S02]  /*3550*/  ULOP3.LUT UR4, UR5, 0xffffff80, URZ, 0xc0, !UPT ;  /* 0xffffff8005047892 */ /* 0x000fe4000f8ec0ff */
[----:B------:R-:W-:-:S02]  /*3560*/  UIADD3 UR14, UPT, UPT, -UR14, UR18, URZ ;  /* 0x000000120e0e7290 */ /* 0x000fc4000fffe1ff */
[----:B------:R-:W-:Y:S01]  /*3570*/  UIADD3 UR4, UPT, UPT, UR24, UR4, URZ ;  /* 0x0000000418047290 */ /* 0x000fe2000fffe0ff */
[----:B------:R-:W-:Y:S01]  /*3580*/  UMOV UR12, UR23 ;  /* 0x00000017000c7c82 */ /* 0x000fe20008000000 */
[----:B------:R-:W-:Y:S02]  /*3590*/  UMOV UR11, UR22 ;  /* 0x00000016000b7c82 */ /* 0x000fe40008000000 */
[----:B------:R-:W-:Y:S01]  /*35a0*/  ULEA UR14, UR14, UR4, 0x14 ;  /* 0x000000040e0e7291 */ /* 0x000fe2000f8ea0ff */
[----:B------:R-:W-:-:S11]  /*35b0*/  UMOV UR5, UR10 ;  /* 0x0000000a00057c82 */ /* 0x000fd60008000000 */
.L_x_66:
[----:B------:R-:W-:Y:S02]  /*35c0*/  UIADD3 UR12, UPT, UPT, UR12, 0x1, URZ ;  /* 0x000000010c0c7890 */ /* 0x000fe4000fffe0ff */
[----:B--2---:R-:W-:Y:S02]  /*35d0*/  ULEA UR6, UR5, UR13, 0x3 ;  /* 0x0000000d05067291 */ /* 0x004fe4000f8e18ff */
[----:B------:R-:W-:Y:S01]  /*35e0*/  UISETP.NE.AND UP3, UPT, UR12, URZ, UPT ;  /* 0x000000ff0c00728c */ /* 0x000fe2000bf65270 */
[----:B---3--:R-:W-:Y:S10]  /*35f0*/  @P2 BRA `(.L_x_64) ;  /* 0x00000000000c2947 */ /* 0x008ff40003800000 */
[----:B-1----:R-:W-:Y:S04]  /*3600*/  SHF.L.U32 R3, R8, 0x1f, RZ ;  /* 0x0000001f08037819 */ /* 0x002fe800000006ff */
[----:B------:R-:W1:Y:S02]  /*3610*/  SYNCS.PHASECHK.TRANS64.TRYWAIT P0, [UR6], R3 ;  /* 0x00000003ff0075a7 */ /* 0x000e640008001106 */
[----:B-1----:R-:W-:Y:S05]  /*3620*/  @!P0 BRA `(.L_x_65) ;  /* 0x0000004400948947 */ /* 0x002fea0003800000 */
.L_x_64:
[----:B------:R-:W-:Y:S01]  /*3630*/  UISETP.NE.AND UP0, UPT, UR11, 0x1, UPT ;  /* 0x000000010b00788c */ /* 0x000fe2000bf05270 */
[----:B------:R-:W-:Y:S01]  /*3640*/  PLOP3.LUT P2, PT, PT, PT, PT, 0x80, 0x8 ;  /* 0x000000000008781c */ /* 0x000fe20003f4f070 */
[----:B------:R-:W-:Y:S02]  /*3650*/  UIADD3 UR4, UPT, UPT, UR5, 0x1, URZ ;  /* 0x0000000105047890 */ /* 0x000fe4000fffe0ff */
[----:B------:R-:W-:Y:S02]  /*3660*/  ULEA UR8, UR5, UR17, 0x8 ;  /* 0x0000001105087291 */ /* 0x000fe4000f8e40ff */
[----:B------:R-:W-:Y:S01]  /*3670*/  UISETP.NE.AND UP1, UPT, UR4, 0x5, UPT ;  /* 0x000000050400788c */ /* 0x000fe2000bf25270 */
[----:B------:R-:W-:Y:S01]  /*3680*/  PLOP3.LUT P0, PT, PT, PT, UP0, 0x80, 0x8 ;  /* 0x000000000008781c */ /* 0x000fe20003f0f008 */
[----:B------:R-:W-:Y:S02]  /*3690*/  UIADD3 UR11, UPT, UPT, UR11, -0x1, URZ ;  /* 0xffffffff0b0b7890 */ /* 0x000fe4000fffe0ff */
[----:B------:R-:W-:Y:S02]  /*36a0*/  USEL UR7, URZ, 0x1, UP1 ;  /* 0x00000001ff077887 */ /* 0x000fe40008800000 */
[----:B------:R-:W-:Y:S01]  /*36b0*/  USEL UR10, UR4, URZ, UP1 ;  /* 0x000000ff040a7287 */ /* 0x000fe20008800000 */
[----:B------:R-:W-:Y:S03]  /*36c0*/  UMOV UR9, 0xc0004010 ;  /* 0xc000401000097882 */ /* 0x000fe60000000000 */
[----:B------:R-:W-:Y:S01]  /*36d0*/  @UP0 ULEA UR4, UR10, UR13, 0x3 ;  /* 0x0000000d0a040291 */ /* 0x000fe2000f8e18ff */
[----:B------:R-:W-:Y:S01]  /*36e0*/  LOP3.LUT R8, R8, UR7, RZ, 0x3c, !PT ;  /* 0x0000000708087c12 */ /* 0x000fe2000f8e3cff */
[----:B------:R-:W-:Y:S03]  /*36f0*/  UMOV UR7, 0xc0004010 ;  /* 0xc000401000077882 */ /* 0x000fe60000000000 */
[----:B-1----:R-:W-:Y:S04]  /*3700*/  @P0 SHF.L.U32 R0, R8, 0x1f, RZ ;  /* 0x0000001f08000819 */ /* 0x002fe800000006ff */
[----:B------:R2:W3:Y:S01]  /*3710*/  @P0 SYNCS.PHASECHK.TRANS64.TRYWAIT P2, [UR4], R0 ;  /* 0x00000000ff0005a7 */ /* 0x0004e20008041104 */
[----:B------:R-:W-:Y:S02]  /*3720*/  UIADD3 UR4, UPT, UPT, UR6, 0x28, URZ ;  /* 0x0000002806047890 */ /* 0x000fe4000fffe0ff */
[----:B------:R-:W-:Y:S03]  /*3730*/  ULEA UR6, UR5, UR16, 0x7 ;  /* 0x0000001005067291 */ /* 0x000fe6000f8e38ff */
[----:B------:R-:W-:Y:S06]  /*3740*/  UMOV UR5, UR10 ;  /* 0x0000000a00057c82 */ /* 0x000fec0008000000 */
[----:B------:R2:W-:Y:S01]  /*3750*/  UTCQMMA gdesc[UR6], gdesc[UR8], tmem[UR14], tmem[UR20], idesc[UR21], UP2 ;  /* 0x00ff1408060075ea */ /* 0x0005e2000900030e */
[----:B------:R-:W-:Y:S01]  /*3760*/  UPLOP3.LUT UP2, UPT, UPT, UPT, UPT, 0x80, 0x8 ;  /* 0x000000000008789c */ /* 0x000fe20003f4f070 */
[----:B------:R2:W-:Y:S01]  /*3770*/  UTCBAR.MULTICAST [UR4], URZ, UR15 ;  /* 0x000000ff040073e9 */ /* 0x0005e2000800080f */
[----:B------:R-:W-:Y:S09]  /*3780*/  BRA.U UP3, `(.L_x_66) ;  /* 0xfffffffd038c7547 */ /* 0x000ff2000b83ffff */
.L_x_63:
[----:B--2---:R-:W-:Y:S01]  /*3790*/  UIADD3 UR4, UPT, UPT, UR18, 0x1, URZ ;  /* 0x0000000112047890 */ /* 0x004fe2000fffe0ff */
[C---:B------:R-:W-:Y:S01]  /*37a0*/  ISETP.NE.AND P0, PT, R10.reuse, 0x2, PT ;  /* 0x000000020a00780c */ /* 0x040fe20003f05270 */
[----:B------:R-:W-:Y:S02]  /*37b0*/  UIADD3 UR5, UPT, UPT, UR19, 0xa0, URZ ;  /* 0x000000a013057890 */ /* 0x000fe4000fffe0ff */
[----:B------:R-:W-:Y:S01]  /*37c0*/  UISETP.NE.AND UP0, UPT, UR4, 0x4, UPT ;  /* 0x000000040400788c */ /* 0x000fe2000bf05270 */
[----:B-1----:R-:W-:Y:S02]  /*37d0*/  SEL R0, RZ, 0x1, P0 ;  /* 0x00000001ff007807 */ /* 0x002fe40000000000 */
[----:B------:R-:W-:Y:S01]  /*37e0*/  SEL R10, R10, RZ, P0 ;  /* 0x000000ff0a0a7207 */ /* 0x000fe20000000000 */
[----:B------:R-:W-:Y:S01]  /*37f0*/  USEL UR6, URZ, 0x1, UP0 ;  /* 0x00000001ff067887 */ /* 0x000fe20008000000 */
[----:B------:R-:W-:Y:S01]  /*3800*/  LOP3.LUT R9, R9, R0, RZ, 0x3c, !PT ;  /* 0x0000000009097212 */ /* 0x000fe200078e3cff */
[----:B------:R-:W-:Y:S01]  /*3810*/  USEL UR18, UR4, URZ, UP0 ;  /* 0x000000ff04127287 */ /* 0x000fe20008000000 */
[----:B------:R1:W-:Y:S03]  /*3820*/  UTCBAR [UR5], URZ ;  /* 0x000000ff050073e9 */ /* 0x0003e600080000ff */
[----:B------:R-:W-:Y:S01]  /*3830*/  LOP3.LUT R11, R11, UR6, RZ, 0x3c, !PT ;  /* 0x000000060b0b7c12 */ /* 0x000fe2000f8e3cff */
[----:B------:R-:W-:Y:S07]  /*3840*/  @P1 BRA `(.L_x_67) ;  /* 0xfffffff800c41947 */ /* 0x000fee000383ffff */
[----:B------:R-:W2:Y:S01]  /*3850*/  S2UR UR8, SR_CgaCtaId ;  /* 0x00000000000879c3 */ /* 0x000ea20000008800 */
[----:B------:R-:W-:Y:S01]  /*3860*/  ELECT P0, URZ, PT ;  /* 0x0000000000ff782f */ /* 0x000fe20003800000 */
[----:B------:R-:W-:Y:S01]  /*3870*/  IMAD.MOV.U32 R0, RZ, RZ, 0x1 ;  /* 0x00000001ff007424 */ /* 0x000fe200078e00ff */
[----:B------:R-:W-:Y:S01]  /*3880*/  UIADD3 UR13, UPT, UPT, UR13, 0xc0, URZ ;  /* 0x000000c00d0d7890 */ /* 0x000fe2000fffe0ff */
[----:B------:R-:W-:Y:S01]  /*3890*/  SHF.L.U32 R3, R11, 0x1f, RZ ;  /* 0x0000001f0b037819 */ /* 0x000fe200000006ff */
[----:B------:R-:W-:-:S03]  /*38a0*/  UMOV UR4, 0x40 ;  /* 0x0000004000047882 */ /* 0x000fc60000000000 */
[----:B------:R-:W-:Y:S01]  /*38b0*/  UVIRTCOUNT.DEALLOC.SMPOOL 0x80 ;  /* 0x000000800000784c */ /* 0x000fe20000000000 */
[----:B--2---:R-:W-:Y:S02]  /*38c0*/  ULEA UR8, UR8, UR4, 0x18 ;  /* 0x0000000408087291 */ /* 0x004fe4000f8ec0ff */
[----:B------:R-:W-:-:S07]  /*38d0*/  ULEA UR4, UR18, UR13, 0x3 ;  /* 0x0000000d12047291 */ /* 0x000fce000f8e18ff */
[----:B------:R2:W-:Y:S02]  /*38e0*/  @P0 STS.U8 [UR8+0x1c], R0 ;  /* 0x00001c00ff000988 */ /* 0x0005e40008000008 */
[----:B------:R-:W4:Y:S02]  /*38f0*/  SYNCS.PHASECHK.TRANS64.TRYWAIT P0, [UR4], R3 ;  /* 0x00000003ff0075a7 */ /* 0x000f240008001104 */
[----:B--2-4-:R-:W-:Y:S05]  /*3900*/  @!P0 BRA `(.L_x_68) ;  /* 0x0000004000f48947 */ /* 0x014fea0003800000 */
.L_x_135:
[----:B------:R-:W-:-:S04]  /*3910*/  UIADD3 UR4, UPT, UPT, UR18, 0x1, URZ ;  /* 0x0000000112047890 */ /* 0x000fc8000fffe0ff */
[----:B------:R-:W-:-:S04]  /*3920*/  UISETP.NE.AND UP0, UPT, UR4, 0x4, UPT ;  /* 0x000000040400788c */ /* 0x000fc8000bf05270 */
[----:B------:R-:W-:Y:S02]  /*3930*/  USEL UR6, URZ, 0x1, UP0 ;  /* 0x00000001ff067887 */ /* 0x000fe40008000000 */
[----:B------:R-:W-:-:S04]  /*3940*/  USEL UR4, UR4, URZ, UP0 ;  /* 0x000000ff04047287 */ /* 0x000fc80008000000 */
[----:B-1----:R-:W-:Y:S01]  /*3950*/  ULEA UR5, UR4, UR13, 0x3 ;  /* 0x0000000d04057291 */ /* 0x002fe2000f8e18ff */
[----:B------:R-:W-:-:S04]  /*3960*/  LOP3.LUT R2, R11, UR6, RZ, 0x3c, !PT ;  /* 0x000000060b027c12 */ /* 0x000fc8000f8e3cff */
[----:B--2---:R-:W-:-:S04]  /*3970*/  SHF.L.U32 R3, R2, 0x1f, RZ ;  /* 0x0000001f02037819 */ /* 0x004fc800000006ff */
[----:B------:R-:W1:Y:S02]  /*3980*/  SYNCS.PHASECHK.TRANS64.TRYWAIT P0, [UR5], R3 ;  /* 0x00000003ff0075a7 */ /* 0x000e640008001105 */
[----:B-1----:R-:W-:Y:S05]  /*3990*/  @!P0 BRA `(.L_x_69) ;  /* 0x0000004000e88947 */ /* 0x002fea0003800000 */
.L_x_137:
        /* <DEDUP_REMOVED lines=9> */
.L_x_139:
[----:B------:R-:W-:-:S04]  /*3a30*/  UIADD3 UR4, UPT, UPT, UR4, 0x1, URZ ;  /* 0x0000000104047890 */ /* 0x000fc8000fffe0ff */
[----:B------:R-:W-:-:S04]  /*3a40*/  UISETP.NE.AND UP0, UPT, UR4, 0x4, UPT ;  /* 0x000000040400788c */ /* 0x000fc8000bf05270 */
[----:B------:R-:W-:Y:S02]  /*3a50*/  USEL UR5, URZ, 0x1, UP0 ;  /* 0x00000001ff057887 */ /* 0x000fe40008000000 */
[----:B------:R-:W-:-:S04]  /*3a60*/  USEL UR4, UR4, URZ, UP0 ;  /* 0x000000ff04047287 */ /* 0x000fc80008000000 */
[----:B------:R-:W-:Y:S01]  /*3a70*/  ULEA UR4, UR4, UR13, 0x3 ;  /* 0x0000000d04047291 */ /* 0x000fe2000f8e18ff */
[----:B-1----:R-:W-:-:S04]  /*3a80*/  LOP3.LUT R3, R2, UR5, RZ, 0x3c, !PT ;  /* 0x0000000502037c12 */ /* 0x002fc8000f8e3cff */
[----:B------:R-:W-:-:S04]  /*3a90*/  SHF.L.U32 R3, R3, 0x1f, RZ ;  /* 0x0000001f03037819 */ /* 0x000fc800000006ff */
[----:B------:R-:W1:Y:S02]  /*3aa0*/  SYNCS.PHASECHK.TRANS64.TRYWAIT P0, [UR4], R3 ;  /* 0x00000003ff0075a7 */ /* 0x000e640008001104 */
[----:B-1----:R-:W-:Y:S05]  /*3ab0*/  @!P0 BRA `(.L_x_71) ;  /* 0x0000004000d08947 */ /* 0x002fea0003800000 */
.L_x_141:
[----:B------:R-:W-:Y:S01]  /*3ac0*/  NOP ;  /* 0x0000000000007918 */ /* 0x000fe20000000000 */
[----:B-1----:R-:W1:Y:S01]  /*3ad0*/  LDS R0, [UR8+0x14] ;  /* 0x00001408ff007984 */ /* 0x002e620008000800 */
[----:B------:R-:W-:Y:S01]  /*3ae0*/  ULOP3.LUT UR4, UR24, 0xffff, URZ, 0xc0, !UPT ;  /* 0x0000ffff18047892 */ /* 0x000fe2000f8ec0ff */
[----:B------:R-:W-:Y:S01]  /*3af0*/  UMOV UR5, 0xffff ;  /* 0x0000ffff00057882 */ /* 0x000fe20000000000 */
[----:B------:R-:W-:Y:S02]  /*3b00*/  UMOV UR6, 0x1 ;  /* 0x0000000100067882 */ /* 0x000fe40000000000 */
[----:B------:R-:W-:-:S04]  /*3b10*/  USHF.R.U32.HI UR4, URZ, 0x5, UR4 ;  /* 0x00000005ff047899 */ /* 0x000fc80008011604 */
[----:B------:R-:W-:Y:S02]  /*3b20*/  USHF.L.U32 UR5, UR5, UR4, URZ ;  /* 0x0000000405057299 */ /* 0x000fe400080006ff */
[----:B------:R-:W-:-:S04]  /*3b30*/  USHF.L.U32 UR4, UR6, UR4, URZ ;  /* 0x0000000406047299 */ /* 0x000fc800080006ff */
[----:B-1----:R-:W-:-:S04]  /*3b40*/  LOP3.LUT R0, R0, UR5, RZ, 0xc0, !PT ;  /* 0x0000000500007c12 */ /* 0x002fc8000f8ec0ff */
[----:B------:R-:W-:-:S13]  /*3b50*/  ISETP.NE.AND P0, PT, R0, UR5, PT ;  /* 0x0000000500007c0c */ /* 0x000fda000bf05270 */
[----:B------:R-:W-:Y:S05]  /*3b60*/  @P0 BRA `(.L_x_72) ;  /* 0x0000000000580947 */ /* 0x000fea0003800000 */
[----:B------:R-:W1:Y:S02]  /*3b70*/  LDS R0, [UR8+0x18] ;  /* 0x00001808ff007984 */ /* 0x000e640008000800 */
[----:B-1----:R-:W-:-:S04]  /*3b80*/  LOP3.LUT R0, R0, UR4, RZ, 0xc0, !PT ;  /* 0x0000000400007c12 */ /* 0x002fc8000f8ec0ff */
[----:B------:R-:W-:-:S13]  /*3b90*/  ISETP.NE.AND P0, PT, R0, UR4, PT ;  /* 0x0000000400007c0c */ /* 0x000fda000bf05270 */
[----:B------:R-:W-:Y:S05]  /*3ba0*/  @P0 BRA `(.L_x_73) ;  /* 0x00000000003c0947 */ /* 0x000fea0003800000 */
[----:B------:R-:W1:Y:S01]  /*3bb0*/  S2R R2, SR_LANEID ;  /* 0x0000000000027919 */ /* 0x000e620000000000 */
[----:B------:R-:W-:Y:S01]  /*3bc0*/  ULOP3.LUT UR5, URZ, UR5, URZ, 0x33, !UPT ;  /* 0x00000005ff057292 */ /* 0x000fe2000f8e33ff */
[----:B------:R-:W-:Y:S01]  /*3bd0*/  LOP3.LUT R4, RZ, UR4, RZ, 0x33, !PT ;  /* 0x00000004ff047c12 */ /* 0x000fe2000f8e33ff */
[----:B------:R-:W-:Y:S02]  /*3be0*/  VOTEU.ANY UR4, UPT, PT ;  /* 0x0000000000047886 */ /* 0x000fe400038e0100 */
[----:B------:R-:W-:Y:S01]  /*3bf0*/  UFLO.U32 UR4, UR4 ;  /* 0x00000004000472bd */ /* 0x000fe200080e0000 */
[----:B------:R-:W2:Y:S01]  /*3c00*/  REDUX UR6, R4 ;  /* 0x00000000040673c4 */ /* 0x000ea20000000000 */
[----:B------:R-:W-:-:S06]  /*3c10*/  IMAD.U32 R0, RZ, RZ, UR5 ;  /* 0x00000005ff007e24 */ /* 0x000fcc000f8e00ff */
[----:B------:R4:W-:Y:S01]  /*3c20*/  UTCATOMSWS.AND URZ, UR5 ;  /* 0x0000000500ff79e3 */ /* 0x0009e20008000000 */
[----:B------:R-:W3:Y:S01]  /*3c30*/  REDUX UR7, R0 ;  /* 0x00000000000773c4 */ /* 0x000ee20000000000 */
[----:B-1----:R-:W-:Y:S01]  /*3c40*/  ISETP.EQ.U32.AND P0, PT, R2, UR4, PT ;  /* 0x0000000402007c0c */ /* 0x002fe2000bf02070 */
[----:B--2---:R-:W-:Y:S01]  /*3c50*/  IMAD.U32 R2, RZ, RZ, UR6 ;  /* 0x00000006ff027e24 */ /* 0x004fe2000f8e00ff */
[----:B---3--:R-:W-:-:S11]  /*3c60*/  MOV R3, UR7 ;  /* 0x0000000700037c02 */ /* 0x008fd60008000f00 */
[----:B------:R4:W-:Y:S04]  /*3c70*/  @P0 ATOMS.AND RZ, [UR8+0x14], R3 ;  /* 0x00001403ffff098c */ /* 0x0009e8000a800008 */
[----:B------:R4:W-:Y:S01]  /*3c80*/  @P0 ATOMS.AND RZ, [UR8+0x18], R2 ;  /* 0x00001802ffff098c */ /* 0x0009e2000a800008 */
[----:B------:R-:W-:Y:S05]  /*3c90*/  BRA `(.L_x_74) ;  /* 0x0000000000147947 */ /* 0x000fea0003800000 */
.L_x_73:
[----:B------:R-:W-:Y:S02]  /*3ca0*/  MOV R2, 0x3cc0 ;  /* 0x00003cc000027802 */ /* 0x000fe40000000f00 */
[----:B---3-5:R-:W-:Y:S05]  /*3cb0*/  CALL.REL.NOINC `($__internal_0_$__cuda_sm10x_tcgen05_guardrail_trap_col_being_dealloced_not_returned_by_alloc) ;  /* 0x00000044002c7944 */ /* 0x028fea0003c00000 */
[----:B------:R-:W-:Y:S05]  /*3cc0*/  BRA `(.L_x_74) ;  /* 0x0000000000087947 */ /* 0x000fea0003800000 */
.L_x_72:
[----:B------:R-:W-:Y:S02]  /*3cd0*/  MOV R2, 0x3cf0 ;  /* 0x00003cf000027802 */ /* 0x000fe40000000f00 */
[----:B---3-5:R-:W-:Y:S05]  /*3ce0*/  CALL.REL.NOINC `($__internal_2_$__cuda_sm10x_tcgen05_guardrail_trap_unallocated_columns_being_dealloced) ;  /* 0x0000004400387944 */ /* 0x028fea0003c00000 */
.L_x_74:
[----:B------:R-:W-:Y:S01]  /*3cf0*/  NOP ;  /* 0x0000000000007918 */ /* 0x000fe20000000000 */
[----:B----4-:R-:W-:Y:S05]  /*3d00*/  EXIT ;  /* 0x000000000000794d */ /* 0x010fea0003800000 */
.L_x_56:
[----:B------:R-:W-:-:S09]  /*3d10*/  UISETP.NE.OR UP0, UPT, UR17, 0x3, !UP3 ;  /* 0x000000031100788c */ /* 0x000fd2000df05670 */
[----:B------:R-:W-:Y:S05]  /*3d20*/  BRA.U UP0, `(.L_x_75) ;  /* 0x0000000d00807547 */ /* 0x000fea000b800000 */
[----:B------:R-:W1:Y:S01]  /*3d30*/  S2UR UR10, SR_CgaCtaId ;  /* 0x00000000000a79c3 */ /* 0x000e620000008800 */
[----:B------:R-:W2:Y:S01]  /*3d40*/  LDCU UR32, c[0x0][0x370] ;  /* 0x00006e00ff2077ac */ /* 0x000ea20008000800 */
[----:B------:R-:W-:Y:S02]  /*3d50*/  HFMA2 R13, -RZ, RZ, 0, 0 ;  /* 0x00000000ff0d7431 */ /* 0x000fe400000001ff */
[----:B------:R-:W-:Y:S01]  /*3d60*/  IMAD.MOV.U32 R15, RZ, RZ, 0x1 ;  /* 0x00000001ff0f7424 */ /* 0x000fe200078e00ff */
[----:B------:R-:W-:Y:S01]  /*3d70*/  MOV R7, 0x1000 ;  /* 0x0000100000077802 */ /* 0x000fe20000000f00 */
[----:B------:R-:W2:Y:S01]  /*3d80*/  LDCU.128 UR28, c[0x0][0xb10] ;  /* 0x00016200ff1c77ac */ /* 0x000ea20008000c00 */
[----:B------:R-:W-:Y:S01]  /*3d90*/  IMAD.MOV.U32 R14, RZ, RZ, RZ ;  /* 0x000000ffff0e7224 */ /* 0x000fe200078e00ff */
[----:B------:R-:W3:Y:S01]  /*3da0*/  LDC.64 R16, c[0x0][0x348] ;  /* 0x0000d200ff107b82 */ /* 0x000ee20000000a00 */
[----:B------:R-:W4:Y:S01]  /*3db0*/  LDCU UR27, c[0x0][0x374] ;  /* 0x00006e80ff1b77ac */ /* 0x000f220008000800 */
[----:B------:R-:W1:Y:S06]  /*3dc0*/  LDCU UR15, c[0x0][0xb0c] ;  /* 0x00016180ff0f77ac */ /* 0x000e6c0008000800 */
[----:B------:R-:W3:Y:S01]  /*3dd0*/  LDC.64 R2, c[0x0][0x888] ;  /* 0x00022200ff027b82 */ /* 0x000ee20000000a00 */
[----:B------:R-:W1:Y:S01]  /*3de0*/  LDCU UR39, c[0x0][0xb20] ;  /* 0x00016400ff2777ac */ /* 0x000e620008000800 */
[----:B------:R-:W1:Y:S06]  /*3df0*/  LDCU UR4, c[0x0][0xb30] ;  /* 0x00016600ff0477ac */ /* 0x000e6c0008000800 */
[----:B------:R-:W3:Y:S01]  /*3e00*/  LDC.64 R4, c[0x0][0x890] ;  /* 0x00022400ff047b82 */ /* 0x000ee20000000a00 */
[----:B------:R-:W-:Y:S01]  /*3e10*/  UMOV UR21, 0x400 ;  /* 0x0000040000157882 */ /* 0x000fe20000000000 */
[----:B--2---:R-:W-:-:S02]  /*3e20*/  UIMAD.WIDE.U32 UR6, UR32, UR28, URZ ;  /* 0x0000001c200672a5 */ /* 0x004fc4000f8e00ff */
[----:B----4-:R-:W-:Y:S02]  /*3e30*/  UIMAD.WIDE.U32 UR8, UR27, UR31, URZ ;  /* 0x0000001f1b0872a5 */ /* 0x010fe4000f8e00ff */
[----:B-1----:R-:W-:Y:S02]  /*3e40*/  ULEA UR21, UR10, UR21, 0x18 ;  /* 0x000000150a157291 */ /* 0x002fe4000f8ec0ff */
[----:B------:R-:W-:Y:S02]  /*3e50*/  UPLOP3.LUT UP3, UPT, UPT, UPT, UPT, 0x40, 0x4 ;  /* 0x000000000004789c */ /* 0x000fe40003f6e870 */
[----:B------:R-:W-:Y:S02]  /*3e60*/  UIADD3 UR33, UPT, UPT, UR21, 0x58, URZ ;  /* 0x0000005815217890 */ /* 0x000fe4000fffe0ff */
[----:B------:R-:W-:Y:S01]  /*3e70*/  UIADD3 UR17, UPT, UPT, UR21, 0x50, URZ ;  /* 0x0000005015117890 */ /* 0x000fe2000fffe0ff */
[----:B------:R-:W-:Y:S01]  /*3e80*/  UMOV UR6, UR7 ;  /* 0x0000000700067c82 */ /* 0x000fe20008000000 */
[----:B------:R-:W-:Y:S01]  /*3e90*/  UMOV UR35, UR9 ;  /* 0x0000000900237c82 */ /* 0x000fe20008000000 */
[----:B------:R-:W-:-:S02]  /*3ea0*/  UISETP.GE.AND UP0, UPT, UR42, 0x1, UPT ;  /* 0x000000012a00788c */ /* 0x000fc4000bf06270 */
[----:B------:R-:W-:Y:S01]  /*3eb0*/  UISETP.NE.AND UP4, UPT, UR42, 0x1, UPT ;  /* 0x000000012a00788c */ /* 0x000fe2000bf85270 */
[----:B------:R-:W1:Y:S01]  /*3ec0*/  LDCU.64 UR22, c[0x0][0xb28] ;  /* 0x00016500ff1677ac */ /* 0x000e620008000a00 */
[----:B------:R-:W-:Y:S02]  /*3ed0*/  UISETP.NE.AND UP6, UPT, UR15, 0x1, UPT ;  /* 0x000000010f00788c */ /* 0x000fe4000bfc5270 */
[----:B------:R-:W-:Y:S02]  /*3ee0*/  UISETP.NE.AND UP5, UPT, UR30, 0x1, UPT ;  /* 0x000000011e00788c */ /* 0x000fe4000bfa5270 */
[----:B------:R-:W-:Y:S02]  /*3ef0*/  UPRMT UR33, UR10, 0x654, UR33 ;  /* 0x000006540a217896 */ /* 0x000fe40008000021 */
[----:B------:R-:W-:Y:S02]  /*3f00*/  USHF.R.U32.HI UR37, URZ, UR29, UR6 ;  /* 0x0000001dff257299 */ /* 0x000fe40008011606 */
[----:B------:R-:W-:-:S02]  /*3f10*/  UPRMT UR34, UR10, 0x654, UR17 ;  /* 0x000006540a227896 */ /* 0x000fc40008000011 */
[----:B------:R-:W-:Y:S02]  /*3f20*/  USHF.R.U32.HI UR35, URZ, UR39, UR35 ;  /* 0x00000027ff237299 */ /* 0x000fe40008011623 */
[----:B------:R-:W-:-:S11]  /*3f30*/  UISETP.NE.AND UP2, UPT, UR4, 0x1, UPT ;  /* 0x000000010400788c */ /* 0x000fd6000bf45270 */
.L_x_84:
[C---:B------:R-:W-:Y:S02]  /*3f40*/  LEA R12, R14.reuse, UR21, 0x3 ;  /* 0x000000150e0c7c11 */ /* 0x040fe4000f8e18ff */
[----:B------:R-:W-:Y:S02]  /*3f50*/  SHF.L.U32 R9, R13, 0x1f, RZ ;  /* 0x0000001f0d097819 */ /* 0x000fe400000006ff */
[----:B------:R-:W-:Y:S02]  /*3f60*/  LEA R10, R14, UR21, 0x4 ;  /* 0x000000150e0a7c11 */ /* 0x000fe4000f8e20ff */
[----:B--2---:R-:W2:Y:S02]  /*3f70*/  SYNCS.PHASECHK.TRANS64.TRYWAIT P0, [R12+URZ+0x80], R9 ;  /* 0x000080090c0075a7 */ /* 0x004ea400080011ff */
[----:B--2---:R-:W-:Y:S05]  /*3f80*/  @!P0 BRA `(.L_x_76) ;  /* 0x0000003c00b48947 */ /* 0x004fea0003800000 */
.L_x_142:
[----:B--2---:R-:W2:Y:S01]  /*3f90*/  LDS.128 R8, [R10+0x110] ;  /* 0x000110000a087984 */ /* 0x004ea20000000c00 */
[----:B------:R-:W-:Y:S01]  /*3fa0*/  UISETP.GE.AND UP0, UPT, UR42, 0x1, UPT ;  /* 0x000000012a00788c */ /* 0x000fe2000bf06270 */
[----:B------:R-:W-:Y:S01]  /*3fb0*/  @!PT LDS RZ, [RZ] ;  /* 0x00000000fffff984 */ /* 0x000fe20000000800 */
[----:B------:R-:W-:Y:S01]  /*3fc0*/  @!PT LDS RZ, [RZ] ;  /* 0x00000000fffff984 */ /* 0x000fe20000000800 */
[----:B------:R-:W-:Y:S01]  /*3fd0*/  @!PT LDS RZ, [RZ] ;  /* 0x00000000fffff984 */ /* 0x000fe20000000800 */
[----:B------:R-:W-:Y:S01]  /*3fe0*/  @!PT LDS RZ, [RZ] ;  /* 0x00000000fffff984 */ /* 0x000fe20000000800 */
[----:B------:R4:W-:Y:S06]  /*3ff0*/  MEMBAR.ALL.CTA ;  /* 0x0000000000007992 */ /* 0x0009ec0000008000 */
[----:B----4-:R-:W4:Y:S01]  /*4000*/  FENCE.VIEW.ASYNC.S ;  /* 0x00000000000073c6 */ /* 0x010f220000000000 */
[----:B--2---:R-:W-:Y:S11]  /*4010*/  LOP3.LUT P0, RZ, R10, 0x1, RZ, 0xc0, !PT ;  /* 0x000000010aff7812 */ /* 0x004ff6000780c0ff */
[----:B------:R-:W-:Y:S02]  /*4020*/  @!UPT UIADD3 URZ, UPT, UPT, URZ, URZ, URZ ;  /* 0x000000fffffff290 */ /* 0x000fe4000fffe0ff */
[----:B----4-:R-:W-:Y:S01]  /*4030*/  VOTEU.ANY UP1, P0 ;  /* 0x0000000000ff7886 */ /* 0x010fe20000020100 */
[----:B------:R-:W-:Y:S11]  /*4040*/  PLOP3.LUT P0, PT, PT, PT, UP1, 0x80, 0x8 ;  /* 0x000000000008781c */ /* 0x000ff60003f0f018 */
[----:B------:R-:W-:Y:S02]  /*4050*/  @!UPT UIADD3 URZ, UPT, UPT, URZ, URZ, URZ ;  /* 0x000000fffffff290 */ /* 0x000fe4000fffe0ff */
[----:B------:R-:W-:Y:S02]  /*4060*/  @P0 SHF.R.U32.HI R0, RZ, 0x10, R9 ;  /* 0x00000010ff000819 */ /* 0x000fe40000011609 */
[----:B------:R-:W-:Y:S02]  /*4070*/  @P0 MOV R6, R8 ;  /* 0x0000000800060202 */ /* 0x000fe40000000f00 */
[----:B------:R-:W-:Y:S01]  /*4080*/  @P0 R2UR UR4, R0 ;  /* 0x00000000000402ca */ /* 0x000fe200000e0000 */
[----:B------:R-:W-:Y:S01]  /*4090*/  VIADD R0, R12, 0x90 ;  /* 0x000000900c007836 */ /* 0x000fe20000000000 */
[----:B------:R-:W-:Y:S02]  /*40a0*/  @P0 LOP3.LUT R8, R9, 0xffff, RZ, 0xc0, !PT ;  /* 0x0000ffff09080812 */ /* 0x000fe400078ec0ff */
[----:B------:R-:W-:Y:S02]  /*40b0*/  @P0 R2UR UR6, R6 ;  /* 0x00000000060602ca */ /* 0x000fe400000e0000 */
[----:B------:R-:W-:Y:S02]  /*40c0*/  PRMT R0, RZ, 0x654, R0 ;  /* 0x00000654ff007816 */ /* 0x000fe40000000000 */
[----:B------:R-:W-:Y:S02]  /*40d0*/  @P0 R2UR UR5, R8 ;  /* 0x00000000080502ca */ /* 0x000fe400000e0000 */
[----:B------:R2:W-:Y:S03]  /*40e0*/  SYNCS.ARRIVE.TRANS64.RED.A1T0 RZ, [R0+URZ], RZ ;  /* 0x000000ff00ff79a7 */ /* 0x0005e600081004ff */
[----:B------:R-:W-:Y:S04]  /*40f0*/  @UP1 UMOV UR26, UR4 ;  /* 0x00000004001a1c82 */ /* 0x000fe80008000000 */
[----:B------:R-:W-:Y:S04]  /*4100*/  @UP1 UMOV UR14, UR6 ;  /* 0x00000006000e1c82 */ /* 0x000fe80008000000 */
[----:B------:R-:W-:Y:S01]  /*4110*/  @UP1 UMOV UR13, UR5 ;  /* 0x00000005000d1c82 */ /* 0x000fe20008000000 */
[----:B------:R-:W-:Y:S05]  /*4120*/  BRA.U !UP0, `(.L_x_77) ;  /* 0x0000000108a47547 */ /* 0x000fea000b800000 */
[----:B------:R-:W-:Y:S02]  /*4130*/  UIMAD.WIDE.U32 UR8, UR13, UR31, URZ ;  /* 0x0000001f0d0872a5 */ /* 0x000fe4000f8e00ff */
[----:B------:R-:W-:Y:S02]  /*4140*/  UIMAD.WIDE.U32 UR10, UR14, UR28, URZ ;  /* 0x0000001c0e0a72a5 */ /* 0x000fe4000f8e00ff */
[----:B------:R-:W-:Y:S02]  /*4150*/  USEL UR4, UR27, UR35, !UP5 ;  /* 0x000000231b047287 */ /* 0x000fe4000e800000 */
[----:B------:R-:W-:Y:S02]  /*4160*/  USEL UR7, UR32, UR37, !UP6 ;  /* 0x0000002520077287 */ /* 0x000fe4000f000000 */
[----:B-1----:R-:W-:Y:S02]  /*4170*/  UIMAD.WIDE.U32 UR18, UR4, UR22, URZ ;  /* 0x00000016041272a5 */ /* 0x002fe4000f8e00ff */
[----:B------:R-:W-:Y:S01]  /*4180*/  UIMAD.WIDE.U32 UR24, UR7, UR22, URZ ;  /* 0x00000016071872a5 */ /* 0x000fe2000f8e00ff */
[----:B------:R-:W-:Y:S02]  /*4190*/  UMOV UR5, UR9 ;  /* 0x0000000900057c82 */ /* 0x000fe40008000000 */
[----:B------:R-:W-:Y:S03]  /*41a0*/  USHF.R.U32.HI UR6, URZ, UR39, UR5 ;  /* 0x00000027ff067299 */ /* 0x000fe60008011605 */
[----:B------:R-:W-:Y:S01]  /*41b0*/  UMOV UR5, UR11 ;  /* 0x0000000b00057c82 */ /* 0x000fe20008000000 */
[----:B------:R-:W-:Y:S02]  /*41c0*/  USEL UR6, UR13, UR6, !UP5 ;  /* 0x000000060d067287 */ /* 0x000fe4000e800000 */
[----:B------:R-:W-:Y:S02]  /*41d0*/  USHF.R.U32.HI UR8, URZ, UR29, UR5 ;  /* 0x0000001dff087299 */ /* 0x000fe40008011605 */
[----:B------:R-:W-:Y:S01]  /*41e0*/  UIMAD.WIDE.U32 UR10, UR6, UR22, URZ ;  /* 0x00000016060a72a5 */ /* 0x000fe2000f8e00ff */
[----:B------:R-:W-:Y:S02]  /*41f0*/  UMOV UR5, UR19 ;  /* 0x0000001300057c82 */ /* 0x000fe40008000000 */
[----:B------:R-:W-:Y:S03]  /*4200*/  @UP4 USHF.R.U32.HI UR4, URZ, UR23, UR5 ;  /* 0x00000017ff044299 */ /* 0x000fe60008011605 */
[----:B------:R-:W-:Y:S01]  /*4210*/  UMOV UR5, UR25 ;  /* 0x0000001900057c82 */ /* 0x000fe20008000000 */
[----:B------:R-:W-:Y:S02]  /*4220*/  UIMAD UR4, UR42, UR4, URZ ;  /* 0x000000042a0472a4 */ /* 0x000fe4000f8e02ff */
[----:B------:R-:W-:Y:S02]  /*4230*/  @UP4 USHF.R.U32.HI UR7, URZ, UR23, UR5 ;  /* 0x00000017ff074299 */ /* 0x000fe40008011605 */
[----:B------:R-:W-:Y:S02]  /*4240*/  USEL UR5, UR14, UR8, !UP6 ;  /* 0x000000080e057287 */ /* 0x000fe4000f000000 */
[----:B------:R-:W-:Y:S02]  /*4250*/  UIMAD UR8, UR42, UR7, URZ ;  /* 0x000000072a0872a4 */ /* 0x000fe4000f8e02ff */
[----:B------:R-:W-:Y:S03]  /*4260*/  UISETP.GE.AND UP0, UPT, UR6, UR4, UPT ;  /* 0x000000040600728c */ /* 0x000fe6000bf06270 */
[----:B------:R-:W-:Y:S01]  /*4270*/  UMOV UR4, UR11 ;  /* 0x0000000b00047c82 */ /* 0x000fe20008000000 */
[----:B------:R-:W-:Y:S02]  /*4280*/  UISETP.GE.OR UP0, UPT, UR5, UR8, UP0 ;  /* 0x000000080500728c */ /* 0x000fe40008706670 */
[----:B------:R-:W-:Y:S02]  /*4290*/  USHF.R.U32.HI UR4, URZ, UR23, UR4 ;  /* 0x00000017ff047299 */ /* 0x000fe40008011604 */
[----:B------:R-:W-:Y:S02]  /*42a0*/  UIMAD.WIDE.U32 UR8, UR5, UR22, URZ ;  /* 0x00000016050872a5 */ /* 0x000fe4000f8e00ff */
[----:B------:R-:W-:Y:S04]  /*42b0*/  USEL UR10, UR6, UR4, !UP4 ;  /* 0x00000004060a7287 */ /* 0x000fe8000e000000 */
[----:B------:R-:W-:Y:S01]  /*42c0*/  UIADD3 UR11, UPT, UPT, -UR10, URZ, URZ ;  /* 0x000000ff0a0b7290 */ /* 0x000fe2000fffe1ff */
[----:B------:R-:W-:Y:S02]  /*42d0*/  @!UP0 UMOV UR4, UR9 ;  /* 0x0000000900048c82 */ /* 0x000fe40008000000 */
[----:B------:R-:W-:Y:S02]  /*42e0*/  @!UP0 USHF.R.U32.HI UR4, URZ, UR23, UR4 ;  /* 0x00000017ff048299 */ /* 0x000fe40008011604 */
[----:B------:R-:W-:Y:S02]  /*42f0*/  UIMAD UR8, UR42, UR11, UR6 ;  /* 0x0000000b2a0872a4 */ /* 0x000fe4000f8e0206 */
[----:B------:R-:W-:Y:S04]  /*4300*/  @!UP0 USEL UR4, UR5, UR4, !UP4 ;  /* 0x0000000405048287 */ /* 0x000fe8000e000000 */
[----:B------:R-:W-:Y:S02]  /*4310*/  @!UP0 UIMAD UR8, UR7, UR8, UR4 ;  /* 0x00000008070882a4 */ /* 0x000fe4000f8e0204 */
[----:B------:R-:W-:Y:S02]  /*4320*/  @!UP0 UIADD3 UR9, UPT, UPT, UR10, -UR4, URZ ;  /* 0x800000040a098290 */ /* 0x000fe4000fffe0ff */
[----:B------:R-:W-:Y:S02]  /*4330*/  UIADD3 UR4, UPT, UPT, -UR5, URZ, URZ ;  /* 0x000000ff05047290 */ /* 0x000fe4000fffe1ff */
[----:B------:R-:W-:Y:S02]  /*4340*/  UIADD3 UR7, UPT, UPT, -UR6, URZ, URZ ;  /* 0x000000ff06077290 */ /* 0x000fe4000fffe1ff */
[----:B------:R-:W-:Y:S02]  /*4350*/  @!UP0 UIMAD UR6, UR9, UR42, UR5 ;  /* 0x0000002a090682a4 */ /* 0x000fe4000f8e0205 */
[----:B------:R-:W-:Y:S02]  /*4360*/  UIMAD UR14, UR15, UR4, UR14 ;  /* 0x000000040f0e72a4 */ /* 0x000fe4000f8e020e */
[----:B------:R-:W-:Y:S01]  /*4370*/  UIMAD UR13, UR30, UR7, UR13 ;  /* 0x000000071e0d72a4 */ /* 0x000fe2000f8e020d */
[----:B------:R-:W-:Y:S02]  /*4380*/  @!UP0 UMOV UR5, UR8 ;  /* 0x0000000800058c82 */ /* 0x000fe40008000000 */
[----:B------:R-:W-:Y:S02]  /*4390*/  UIMAD UR14, UR5, UR15, UR14 ;  /* 0x0000000f050e72a4 */ /* 0x000fe4000f8e020e */
[----:B------:R-:W-:Y:S11]  /*43a0*/  UIMAD UR13, UR6, UR30, UR13 ;  /* 0x0000001e060d72a4 */ /* 0x000ff6000f8e020d */
[----:B------:R-:W-:Y:S01]  /*43b0*/  @!UPT UIADD3 URZ, UPT, UPT, URZ, URZ, URZ ;  /* 0x000000fffffff290 */ /* 0x000fe2000fffe0ff */
.L_x_77:
[----:B------:R-:W4:Y:S01]  /*43c0*/  @!UP2 LDCU.128 UR8, c[0x0][0xb10] ;  /* 0x00016200ff08a7ac */ /* 0x000f220008000c00 */
[C---:B---3--:R-:W-:Y:S02]  /*43d0*/  ISETP.NE.U32.AND P1, PT, R4.reuse, RZ, PT ;  /* 0x000000ff0400720c */ /* 0x048fe40003f25070 */
[----:B------:R-:W-:Y:S02]  /*43e0*/  ISETP.NE.U32.AND P0, PT, R4, RZ, PT ;  /* 0x000000ff0400720c */ /* 0x000fe40003f05070 */
[C---:B------:R-:W-:Y:S02]  /*43f0*/  ISETP.NE.AND.EX P1, PT, R5.reuse, RZ, PT, P1 ;  /* 0x000000ff0500720c */ /* 0x040fe40003f25310 */
[----:B------:R-:W-:Y:S01]  /*4400*/  ISETP.NE.AND.EX P0, PT, R5, RZ, PT, P0 ;  /* 0x000000ff0500720c */ /* 0x000fe20003f05300 */
[----:B------:R-:W3:Y:S01]  /*4410*/  @!UP2 LDCU UR5, c[0x0][0xb0c] ;  /* 0x00016180ff05a7ac */ /* 0x000ee20008000800 */
[----:B------:R-:W-:Y:S01]  /*4420*/  SHF.L.U32 R9, R15, 0x1f, RZ ;  /* 0x0000001f0f097819 */ /* 0x000fe200000006ff */
[----:B------:R-:W-:Y:S02]  /*4430*/  USHF.L.U32 UR19, UR16, 0x6, URZ ;  /* 0x0000000610137899 */ /* 0x000fe400080006ff */
[----:B------:R-:W-:Y:S02]  /*4440*/  USHF.L.U32 UR18, UR20, 0x7, URZ ;  /* 0x0000000714127899 */ /* 0x000fe400080006ff */
[----:B----4-:R-:W-:Y:S07]  /*4450*/  UIMAD.WIDE.U32 UR6, UR14, UR8, URZ ;  /* 0x000000080e0672a5 */ /* 0x010fee000f8e00ff */
[----:B------:R-:W-:Y:S01]  /*4460*/  @!UP2 UMOV UR4, UR7 ;  /* 0x000000070004ac82 */ /* 0x000fe20008000000 */
[----:B---3--:R-:W-:Y:S02]  /*4470*/  @!UP2 UISETP.NE.AND UP0, UPT, UR5, 0x1, UPT ;  /* 0x000000010500a88c */ /* 0x008fe4000bf05270 */
[----:B------:R-:W-:Y:S02]  /*4480*/  @!UP2 USHF.R.U32.HI UR4, URZ, UR9, UR4 ;  /* 0x00000009ff04a299 */ /* 0x000fe40008011604 */
[----:B------:R-:W-:Y:S02]  /*4490*/  UIMAD.WIDE.U32 UR6, UR13, UR11, URZ ;  /* 0x0000000b0d0672a5 */ /* 0x000fe4000f8e00ff */
[----:B------:R-:W-:Y:S02]  /*44a0*/  @!UP2 USEL UR8, UR14, UR4, !UP0 ;  /* 0x000000040e08a287 */ /* 0x000fe4000c000000 */
[----:B------:R-:W-:Y:S03]  /*44b0*/  @!UP2 UISETP.NE.AND UP0, UPT, UR10, 0x1, UPT ;  /* 0x000000010a00a88c */ /* 0x000fe6000bf05270 */
[----:B------:R-:W-:Y:S02]  /*44c0*/  @!UP2 UMOV UR6, UR7 ;  /* 0x000000070006ac82 */ /* 0x000fe40008000000 */
[----:B------:R-:W3:Y:S02]  /*44d0*/  @!UP2 LDCU UR4, c[0x0][0xb20] ;  /* 0x00016400ff04a7ac */ /* 0x000ee40008000800 */
[----:B---3--:R-:W-:Y:S04]  /*44e0*/  @!UP2 USHF.R.U32.HI UR6, URZ, UR4, UR6 ;  /* 0x00000004ff06a299 */ /* 0x008fe80008011606 */
[----:B------:R-:W-:Y:S04]  /*44f0*/  @!UP2 USEL UR6, UR13, UR6, !UP0 ;  /* 0x000000060d06a287 */ /* 0x000fe8000c000000 */
[----:B------:R-:W-:Y:S02]  /*4500*/  @!UP2 UIADD3 UR4, UPT, UPT, -UR8, UR6, URZ ;  /* 0x000000060804a290 */ /* 0x000fe4000fffe1ff */
[----:B------:R-:W-:Y:S02]  /*4510*/  @!UP2 UIADD3 UR6, UPT, UPT, UR8, -UR6, URZ ;  /* 0x800000060806a290 */ /* 0x000fe4000fffe0ff */
[----:B------:R-:W-:Y:S02]  /*4520*/  @!UP2 UIMAD UR14, UR4, UR5, UR14 ;  /* 0x00000005040ea2a4 */ /* 0x000fe4000f8e020e */
[----:B------:R-:W-:Y:S01]  /*4530*/  @!UP2 UIMAD UR13, UR6, UR10, UR13 ;  /* 0x0000000a060da2a4 */ /* 0x000fe2000f8e020d */
[----:B------:R-:W-:Y:S11]  /*4540*/  BRA.U UP3, `(.L_x_78) ;  /* 0x0000000103107547 */ /* 0x000ff6000b800000 */
[----:B--2---:R-:W-:Y:S04]  /*4550*/  MOV R0, UR38 ;  /* 0x0000002600007c02 */ /* 0x004fe80008000f00 */
[----:B------:R-:W-:Y:S04]  /*4560*/  SHF.L.U32 R11, R0, 0x1f, RZ ;  /* 0x0000001f000b7819 */ /* 0x000fe800000006ff */
[----:B------:R-:W2:Y:S02]  /*4570*/  SYNCS.PHASECHK.TRANS64.TRYWAIT P2, [UR21+0x78], R11 ;  /* 0x0000780bff0075a7 */ /* 0x000ea40008041115 */
[----:B--2---:R-:W-:Y:S05]  /*4580*/  @!P2 BRA `(.L_x_79) ;  /* 0x000000380048a947 */ /* 0x004fea0003800000 */
.L_x_78:
[----:B------:R-:W-:Y:S05]  /*4590*/  @!P1 BRA `(.L_x_80) ;  /* 0x0000000000309947 */ /* 0x000fea0003800000 */
[----:B------:R-:W-:Y:S01]  /*45a0*/  ISETP.NE.U32.AND P1, PT, R2, RZ, PT ;  /* 0x000000ff0200720c */ /* 0x000fe20003f25070 */
[----:B------:R-:W3:Y:S01]  /*45b0*/  LDCU.64 UR4, c[0x0][0x358] ;  /* 0x00006b00ff0477ac */ /* 0x000ee20008000a00 */
[----:B------:R-:W-:Y:S02]  /*45c0*/  IMAD.MOV.U32 R84, RZ, RZ, 0x1 ;  /* 0x00000001ff547424 */ /* 0x000fe400078e00ff */
[----:B------:R-:W-:Y:S11]  /*45d0*/  ISETP.NE.AND.EX P1, PT, R3, RZ, PT, P1 ;  /* 0x000000ff0300720c */ /* 0x000ff60003f25310 */
[----:B------:R-:W-:Y:S02]  /*45e0*/  @!UPT UIADD3 URZ, UPT, UPT, URZ, URZ, URZ ;  /* 0x000000fffffff290 */ /* 0x000fe4000fffe0ff */
[----:B--2---:R-:W2:Y:S01]  /*45f0*/  @P1 LDC.64 R10, c[0x0][0x888] ;  /* 0x00022200ff0a1b82 */ /* 0x004ea20000000a00 */
[----:B------:R-:W-:Y:S04]  /*4600*/  @P1 IMAD R0, R4, UR36, RZ ;  /* 0x0000002404001c24 */ /* 0x000fe8000f8e02ff */
[----:B--2---:R-:W-:Y:S04]  /*4610*/  @P1 IMAD.WIDE R10, R0, 0x4, R10 ;  /* 0x00000004000a1825 */ /* 0x004fe800078e020a */
[----:B------:R-:W-:Y:S01]  /*4620*/  HFMA2 R0, -RZ, RZ, 0, 5.9604644775390625e-08 ;  /* 0x00000001ff007431 */ /* 0x000fe200000001ff */
[----:B---3-5:R3:W5:Y:S04]  /*4630*/  @P1 LDG.E R41, desc[UR4][R10.64] ;  /* 0x000000040a291981 */ /* 0x028768000c1e1900 */
[----:B------:R-:W-:Y:S01]  /*4640*/  @!P1 PRMT R84, R0, 0x7610, R84 ;  /* 0x0000761000549816 */ /* 0x000fe20000000054 */
[----:B---3--:R-:W4:Y:S06]  /*4650*/  @!P1 LDC R41, c[0x0][0x880] ;  /* 0x00022000ff299b82 */ /* 0x008f2c0000000800 */
.L_x_80:
[----:B----45:R-:W-:Y:S01]  /*4660*/  @!P0 FSETP.EQ.AND P1, PT, R41, RZ, PT ;  /* 0x000000ff2900820b */ /* 0x030fe20003f22000 */
[----:B------:R-:W-:Y:S01]  /*4670*/  @!UPT UIADD3 URZ, UPT, UPT, URZ, URZ, URZ ;  /* 0x000000fffffff290 */ /* 0x000fe2000fffe0ff */
[----:B------:R-:W-:Y:S11]  /*4680*/  @!P0 BRA `(.L_x_81) ;  /* 0x0000000000188947 */ /* 0x000ff60003800000 */
[----:B------:R-:W-:Y:S02]  /*4690*/  LOP3.LUT P0, RZ, R84, 0xff, RZ, 0xc0, !PT ;  /* 0x000000ff54ff7812 */ /* 0x000fe4000780c0ff */
[----:B------:R-:W-:Y:S04]  /*46a0*/  ISETP.NE.U32.AND P1, PT, R2, RZ, PT ;  /* 0x000000ff0200720c */ /* 0x000fe80003f25070 */
[----:B------:R-:W-:Y:S04]  /*46b0*/  ISETP.NE.AND.EX P1, PT, R3, RZ, PT, P1 ;  /* 0x000000ff0300720c */ /* 0x000fe80003f25310 */
[----:B------:R-:W-:Y:S03]  /*46c0*/  PLOP3.LUT P1, PT, P1, PT, PT, 0x8, 0x80 ;  /* 0x000000000080781c */ /* 0x000fe60000f2e170 */
[----:B------:R-:W-:Y:S11]  /*46d0*/  @P0 FSETP.EQ.AND P1, PT, R41, RZ, PT ;  /* 0x000000ff2900020b */ /* 0x000ff60003f22000 */
[----:B------:R-:W-:Y:S02]  /*46e0*/  @!UPT UIADD3 URZ, UPT, UPT, URZ, URZ, URZ ;  /* 0x000000fffffff290 */ /* 0x000fe4000fffe0ff */
.L_x_81:
[----:B------:R-:W3:Y:S01]  /*46f0*/  SYNCS.PHASECHK.TRANS64.TRYWAIT P2, [UR21+0x60], R9 ;  /* 0x00006009ff0075a7 */ /* 0x000ee20008041115 */
[----:B------:R-:W-:Y:S04]  /*4700*/  ELECT P0, URZ, PT ;  /* 0x0000000000ff782f */ /* 0x000fe80003800000 */
[----:B------:R-:W-:Y:S11]  /*4710*/  PLOP3.LUT P1, PT, P1, P0, PT, 0xf2, 0x2f ;  /* 0x00000000002f781c */ /* 0x000ff60000f21e72 */
[----:B------:R-:W-:Y:S02]  /*4720*/  @!UPT UIADD3 URZ, UPT, UPT, URZ, URZ, URZ ;  /* 0x000000fffffff290 */ /* 0x000fe4000fffe0ff */
[----:B------:R-:W-:Y:S05]  /*4730*/  @!P1 IADD3 R8, P0, PT, R16, 0x580, RZ ;  /* 0x0000058010089810 */ /* 0x000fea0007f1e0ff */
[----:B------:R-:W-:Y:S01]  /*4740*/  @!P1 IMAD.X R6, RZ, RZ, R17, P0 ;  /* 0x000000ffff069224 */ /* 0x000fe200000e0611 */
[----:B---3--:R-:W-:Y:S07]  /*4750*/  @!P2 BRA `(.L_x_82) ;  /* 0x0000003400eca947 */ /* 0x008fee0003800000 */
.L_x_145:
[----:B------:R-:W-:Y:S01]  /*4760*/  @!P1 R2UR UR5, R8 ;  /* 0x00000000080592ca */ /* 0x000fe200000e0000 */
[----:B------:R-:W-:Y:S01]  /*4770*/  VOTEU.ALL UP0, P1 ;  /* 0x0000000000ff7886 */ /* 0x000fe20000800000 */
[----:B------:R-:W-:Y:S01]  /*4780*/  @!P1 R2UR UR4, R6 ;  /* 0x00000000060492ca */ /* 0x000fe200000e0000 */
[----:B--2---:R-:W-:Y:S01]  /*4790*/  @!P1 IMAD.MOV.U32 R0, RZ, RZ, 0x1000 ;  /* 0x00001000ff009424 */ /* 0x004fe200078e00ff */
[----:B------:R-:W-:Y:S01]  /*47a0*/  UMOV UR6, 0x0 ;  /* 0x0000000000067882 */ /* 0x000fe20000000000 */
[----:B------:R-:W-:Y:S01]  /*47b0*/  UMOV UR7, 0x10000000 ;  /* 0x1000000000077882 */ /* 0x000fe20000000000 */
[----:B------:R-:W-:Y:S01]  /*47c0*/  @!UP0 UIADD3 UR16, UPT, UPT, UR21, 0x200, URZ ;  /* 0x0000020015108890 */ /* 0x000fe2000fffe0ff */
[----:B------:R-:W-:Y:S01]  /*47d0*/  VIADD R14, R14, 0x1 ;  /* 0x000000010e0e7836 */ /* 0x000fe20000000000 */
[----:B------:R-:W-:Y:S01]  /*47e0*/  VOTEU.ALL UP0, P1 ;  /* 0x0000000000ff7886 */ /* 0x000fe20000800000 */
[----:B------:R-:W-:Y:S04]  /*47f0*/  UMOV UR20, UR36 ;  /* 0x0000002400147c82 */ /* 0x000fe80008000000 */
[----:B------:R-:W-:Y:S02]  /*4800*/  IMAD.U32 R10, RZ, RZ, UR5 ;  /* 0x00000005ff0a7e24 */ /* 0x000fe4000f8e00ff */
[----:B------:R-:W-:Y:S03]  /*4810*/  IMAD.U32 R11, RZ, RZ, UR4 ;  /* 0x00000004ff0b7e24 */ /* 0x000fe6000f8e00ff */
[----:B------:R-:W-:Y:S02]  /*4820*/  @!P1 R2UR UR4, R10 ;  /* 0x000000000a0492ca */ /* 0x000fe400000e0000 */
[----:B------:R-:W-:Y:S11]  /*4830*/  @!P1 R2UR UR5, R11 ;  /* 0x000000000b0592ca */ /* 0x000ff600000e0000 */
[----:B------:R-:W-:Y:S02]  /*4840*/  @!UPT UIADD3 URZ, UPT, UPT, URZ, URZ, URZ ;  /* 0x000000fffffff290 */ /* 0x000fe4000fffe0ff */
[----:B------:R2:W-:Y:S01]  /*4850*/  @!UP0 UTMALDG.3D [UR16], [UR4], desc[UR6] ;  /* 0x00000610040085b4 */ /* 0x0005e20008011000 */
[----:B------:R2:W-:Y:S01]  /*4860*/  @!P1 SYNCS.ARRIVE.TRANS64.RED.A0TR RZ, [UR21+0x50], R0 ;  /* 0x00005000ffff99a7 */ /* 0x0005e20008300415 */
[----:B------:R-:W-:Y:S01]  /*4870*/  SYNCS.ARRIVE.TRANS64.RED.A1T0 RZ, [UR34], RZ ;  /* 0x000000ffffff79a7 */ /* 0x000fe20008100422 */
[----:B------:R-:W3:Y:S02]  /*4880*/  SYNCS.PHASECHK.TRANS64.TRYWAIT P0, [UR21+0x68], R9 ;  /* 0x00006809ff0075a7 */ /* 0x000ee40008001115 */
[----:B--23--:R-:W-:Y:S05]  /*4890*/  @!P0 BRA `(.L_x_83) ;  /* 0x0000003400b48947 */ /* 0x00cfea0003800000 */
.L_x_147:
[----:B------:R-:W-:Y:S01]  /*48a0*/  @!P1 IADD3 R6, P0, PT, R16, 0x580, RZ ;  /* 0x0000058010069810 */ /* 0x000fe20007f1e0ff */
[----:B------:R-:W-:Y:S01]  /*48b0*/  VOTEU.ALL UP0, P1 ;  /* 0x0000000000ff7886 */ /* 0x000fe20000800000 */
[----:B------:R-:W-:Y:S01]  /*48c0*/  UMOV UR6, 0x0 ;  /* 0x0000000000067882 */ /* 0x000fe20000000000 */
[----:B------:R-:W-:Y:S01]  /*48d0*/  UMOV UR7, 0x10000000 ;  /* 0x1000000000077882 */ /* 0x000fe20000000000 */
[----:B------:R-:W-:Y:S01]  /*48e0*/  @!P1 R2UR UR5, R6 ;  /* 0x00000000060592ca */ /* 0x000fe200000e0000 */
[----:B--2---:R-:W-:Y:S01]  /*48f0*/  @!P1 IMAD.X R0, RZ, RZ, R17, P0 ;  /* 0x000000ffff009224 */ /* 0x004fe200000e0611 */
[----:B------:R-:W-:Y:S01]  /*4900*/  @!UP0 UIADD3 UR10, UPT, UPT, UR18, 0x40, URZ ;  /* 0x00000040120a8890 */ /* 0x000fe2000fffe0ff */
[----:B------:R-:W-:Y:S01]  /*4910*/  ISETP.NE.AND P0, PT, R14, 0x2, PT ;  /* 0x000000020e00780c */ /* 0x000fe20003f05270 */
[----:B------:R-:W-:Y:S01]  /*4920*/  @!UP0 UIADD3 UR8, UPT, UPT, UR21, 0x1200, URZ ;  /* 0x0000120015088890 */ /* 0x000fe2000fffe0ff */
[----:B------:R-:W-:Y:S01]  /*4930*/  LOP3.LUT R15, R15, 0x1, RZ, 0x3c, !PT ;  /* 0x000000010f0f7812 */ /* 0x000fe200078e3cff */
[----:B------:R-:W-:Y:S01]  /*4940*/  @!UP0 UIADD3 UR9, UPT, UPT, UR21, 0x58, URZ ;  /* 0x0000005815098890 */ /* 0x000fe2000fffe0ff */
[----:B------:R-:W-:Y:S01]  /*4950*/  @!P1 R2UR UR4, R0 ;  /* 0x00000000000492ca */ /* 0x000fe200000e0000 */
[----:B------:R-:W-:Y:S01]  /*4960*/  VOTEU.ALL UP0, P1 ;  /* 0x0000000000ff7886 */ /* 0x000fe20000800000 */
[----:B------:R-:W-:Y:S01]  /*4970*/  UMOV UR11, UR19 ;  /* 0x00000013000b7c82 */ /* 0x000fe20008000000 */
[----:B------:R-:W-:Y:S01]  /*4980*/  UMOV UR12, UR36 ;  /* 0x00000024000c7c82 */ /* 0x000fe20008000000 */
[----:B------:R-:W-:Y:S01]  /*4990*/  SEL R0, RZ, 0x1, P0 ;  /* 0x00000001ff007807 */ /* 0x000fe20000000000 */
[----:B------:R-:W-:Y:S01]  /*49a0*/  UIADD3 UR20, UPT, UPT, UR13, UR59, URZ ;  /* 0x0000003b0d147290 */ /* 0x000fe2000fffe0ff */
[----:B------:R-:W-:Y:S01]  /*49b0*/  IMAD.U32 R8, RZ, RZ, UR5 ;  /* 0x00000005ff087e24 */ /* 0x000fe2000f8e00ff */
[----:B------:R-:W-:Y:S01]  /*49c0*/  SEL R14, R14, RZ, P0 ;  /* 0x000000ff0e0e7207 */ /* 0x000fe20000000000 */
[----:B------:R-:W-:Y:S01]  /*49d0*/  UIADD3 UR16, UPT, UPT, UR14, UR62, URZ ;  /* 0x0000003e0e107290 */ /* 0x000fe2000fffe0ff */
[----:B------:R-:W-:Y:S01]  /*49e0*/  LOP3.LUT R13, R13, R0, RZ, 0x3c, !PT ;  /* 0x000000000d0d7212 */ /* 0x000fe200078e3cff */
[----:B------:R-:W-:Y:S01]  /*49f0*/  UPLOP3.LUT UP3, UPT, UPT, UPT, UPT, 0x80, 0x8 ;  /* 0x000000000008789c */ /* 0x000fe20003f6f070 */
[----:B------:R-:W-:Y:S02]  /*4a00*/  UMOV UR36, UR26 ;  /* 0x0000001a00247c82 */ /* 0x000fe40008000000 */
[----:B------:R-:W-:Y:S01]  /*4a10*/  IMAD.U32 R9, RZ, RZ, UR4 ;  /* 0x00000004ff097e24 */ /* 0x000fe2000f8e00ff */
[----:B------:R-:W-:Y:S04]  /*4a20*/  @!P1 R2UR UR4, R8 ;  /* 0x00000000080492ca */ /* 0x000fe800000e0000 */
[----:B------:R-:W-:Y:S11]  /*4a30*/  @!P1 R2UR UR5, R9 ;  /* 0x00000000090592ca */ /* 0x000ff600000e0000 */
[----:B------:R-:W-:Y:S02]  /*4a40*/  @!UPT UIADD3 URZ, UPT, UPT, URZ, URZ, URZ ;  /* 0x000000fffffff290 */ /* 0x000fe4000fffe0ff */
[----:B------:R2:W-:Y:S01]  /*4a50*/  @!UP0 UTMALDG.3D [UR8], [UR4], desc[UR6] ;  /* 0x00000608040085b4 */ /* 0x0005e20008011000 */
[----:B------:R2:W-:Y:S01]  /*4a60*/  @!P1 SYNCS.ARRIVE.TRANS64.RED.A0TR RZ, [UR21+0x58], R7 ;  /* 0x00005807ffff99a7 */ /* 0x0005e20008300415 */
[----:B------:R-:W-:Y:S01]  /*4a70*/  SYNCS.ARRIVE.TRANS64.RED.A1T0 RZ, [UR33], RZ ;  /* 0x000000ffffff79a7 */ /* 0x000fe20008100421 */
[----:B------:R-:W-:Y:S05]  /*4a80*/  BRA.U UP1, `(.L_x_84) ;  /* 0xfffffff5012c7547 */ /* 0x000fea000b83ffff */
[----:B------:R-:W-:-:S04]  /*4a90*/  SHF.L.U32 R3, R15, 0x1f, RZ ;  /* 0x0000001f0f037819 */ /* 0x000fc800000006ff */
[----:B------:R-:W3:Y:S02]  /*4aa0*/  SYNCS.PHASECHK.TRANS64.TRYWAIT P0, [UR21+0x60], R3 ;  /* 0x00006003ff0075a7 */ /* 0x000ee40008001115 */
[----:B---3--:R-:W-:Y:S05]  /*4ab0*/  @!P0 BRA `(.L_x_85) ;  /* 0x0000003400448947 */ /* 0x008fea0003800000 */
.L_x_149:
[----:B---3--:R-:W-:-:S07]  /*4ac0*/  MOV R0, UR21 ;  /* 0x0000001500007c02 */ /* 0x008fce0008000f00 */
.L_x_86:
[----:B---3--:R-:W-:-:S04]  /*4ad0*/  SHF.L.U32 R3, R15, 0x1f, RZ ;  /* 0x0000001f0f037819 */ /* 0x008fc800000006ff */
[----:B------:R3:W4:Y:S03]  /*4ae0*/  SYNCS.PHASECHK.TRANS64.TRYWAIT P0, [R0+URZ+0x68], R3 ;  /* 0x00006803000075a7 */ /* 0x00072600080011ff */
[----:B----4-:R-:W-:Y:S05]  /*4af0*/  @!P0 NANOSLEEP.SYNCS 0x989680 ;  /* 0x009896800000895d */ /* 0x010fea0003900000 */
[----:B------:R-:W4:Y:S02]  /*4b00*/  @!P0 SYNCS.PHASECHK.TRANS64 P0, [R0+URZ+0x68], R3 ;  /* 0x00006803000085a7 */ /* 0x000f2400080010ff */
[----:B-12-4-:R-:W-:Y:S05]  /*4b10*/  @P0 EXIT ;  /* 0x000000000000094d */ /* 0x016fea0003800000 */
[----:B------:R-:W-:Y:S05]  /*4b20*/  BRA `(.L_x_86) ;  /* 0xfffffffc00e87947 */ /* 0x000fea000383ffff */
.L_x_75:
[----:B------:R-:W-:-:S06]  /*4b30*/  UISETP.GE.AND UP0, UPT, UR17, 0x4, UPT ;  /* 0x000000041100788c */ /* 0x000fcc000bf06270 */
[----:B------:R-:W-:-:S13]  /*4b40*/  PLOP3.LUT P0, PT, PT, PT, UP0, 0x80, 0x8 ;  /* 0x000000000008781c */ /* 0x000fda0003f0f008 */
[----:B------:R-:W-:Y:S05]  /*4b50*/  @!P0 EXIT ;  /* 0x000000000000894d */ /* 0x000fea0003800000 */
[----:B------:R-:W1:Y:S08]  /*4b60*/  S2UR UR4, SR_CgaCtaId ;  /* 0x00000000000479c3 */ /* 0x000e700000008800 */
[----:B------:R-:W-:Y:S01]  /*4b70*/  BAR.SYNC.DEFER_BLOCKING 0x6, 0xa0 ;  /* 0x0182800000007b1d */ /* 0x000fe20000010000 */
[C---:B------:R-:W-:Y:S01]  /*4b80*/  IMAD.SHL.U32 R7, R93.reuse, 0x40, RZ ;  /* 0x000000405d077824 */ /* 0x040fe200078e00ff */
[C---:B------:R-:W-:Y:S01]  /*4b90*/  LOP3.LUT R95, R93.reuse, 0x60, RZ, 0xc0, !PT ;  /* 0x000000605d5f7812 */ /* 0x040fe200078ec0ff */
[----:B------:R-:W-:-:S02]  /*4ba0*/  IMAD.SHL.U32 R4, R93, 0x20, RZ ;  /* 0x000000205d047824 */ /* 0x000fc400078e00ff */
[----:B------:R-:W-:Y:S02]  /*4bb0*/  HFMA2 R36, -RZ, RZ, 0, 0 ;  /* 0x00000000ff247431 */ /* 0x000fe400000001ff */
[----:B------:R-:W-:Y:S01]  /*4bc0*/  IMAD.SHL.U32 R6, R93, 0x2, RZ ;  /* 0x000000025d067824 */ /* 0x000fe200078e00ff */
[----:B------:R-:W-:Y:S01]  /*4bd0*/  UMOV UR44, 0x400 ;  /* 0x00000400002c7882 */ /* 0x000fe20000000000 */
[----:B------:R-:W2:Y:S01]  /*4be0*/  LDC.64 R82, c[0x0][0x8b0] ;  /* 0x00022c00ff527b82 */ /* 0x000ea20000000a00 */
[----:B------:R-:W-:Y:S01]  /*4bf0*/  LOP3.LUT R5, R7, 0x180, RZ, 0xc0, !PT ;  /* 0x0000018007057812 */ /* 0x000fe200078ec0ff */
[----:B------:R-:W-:Y:S01]  /*4c00*/  IMAD.U32 R37, R93, 0x10000, RZ ;  /* 0x000100005d257824 */ /* 0x000fe200078e00ff */
[----:B------:R-:W-:Y:S01]  /*4c10*/  LOP3.LUT R4, R4, 0xc00, RZ, 0xc0, !PT ;  /* 0x00000c0004047812 */ /* 0x000fe200078ec0ff */
[----:B------:R-:W-:Y:S01]  /*4c20*/  IMAD.MOV.U32 R92, RZ, RZ, RZ ;  /* 0x000000ffff5c7224 */ /* 0x000fe200078e00ff */
[----:B------:R-:W-:Y:S01]  /*4c30*/  LOP3.LUT R6, R5, 0x20, R6, 0xf8, !PT ;  /* 0x0000002005067812 */ /* 0x000fe200078ef806 */
[----:B------:R-:W-:Y:S01]  /*4c40*/  IMAD.SHL.U32 R5, R93, 0x8, RZ ;  /* 0x000000085d057824 */ /* 0x000fe200078e00ff */
[----:B------:R-:W-:Y:S01]  /*4c50*/  LOP3.LUT R4, R4, 0x40, R7, 0xf8, !PT ;  /* 0x0000004004047812 */ /* 0x000fe200078ef807 */
[----:B------:R-:W3:Y:S01]  /*4c60*/  LDC.64 R80, c[0x0][0x8a8] ;  /* 0x00022a00ff507b82 */ /* 0x000ee20000000a00 */
[----:B------:R-:W-:Y:S01]  /*4c70*/  LOP3.LUT R37, R37, 0x600000, RZ, 0xc0, !PT ;  /* 0x0060000025257812 */ /* 0x000fe200078ec0ff */
[----:B------:R-:W-:Y:S01]  /*4c80*/  IMAD.MOV.U32 R87, RZ, RZ, RZ ;  /* 0x000000ffff577224 */ /* 0x000fe200078e00ff */
[----:B------:R-:W-:-:S02]  /*4c90*/  LOP3.LUT R5, R6, 0x30, R5, 0x78, !PT ;  /* 0x0000003006057812 */ /* 0x000fc400078e7805 */
[----:B------:R-:W-:Y:S02]  /*4ca0*/  CS2R R90, SRZ ;  /* 0x00000000005a7805 */ /* 0x000fe4000001ff00 */
[----:B------:R-:W-:Y:S01]  /*4cb0*/  LOP3.LUT R4, R4, 0x200, R7, 0xf8, !PT ;  /* 0x0000020004047812 */ /* 0x000fe200078ef807 */
[----:B------:R-:W-:Y:S01]  /*4cc0*/  IMAD.MOV.U32 R89, RZ, RZ, RZ ;  /* 0x000000ffff597224 */ /* 0x000fe200078e00ff */
[----:B------:R-:W-:Y:S01]  /*4cd0*/  LOP3.LUT R93, R93, 0x2, RZ, 0xc0, !PT ;  /* 0x000000025d5d7812 */ /* 0x000fe200078ec0ff */
[----:B-1----:R-:W-:Y:S01]  /*4ce0*/  ULEA UR44, UR4, UR44, 0x18 ;  /* 0x0000002c042c7291 */ /* 0x002fe2000f8ec0ff */
[----:B------:R-:W-:Y:S01]  /*4cf0*/  LOP3.LUT R71, R4, R5, RZ, 0xfc, !PT ;  /* 0x0000000504477212 */ /* 0x000fe200078efcff */
[----:B------:R-:W1:Y:S01]  /*4d00*/  LDCU UR57, c[0x0][0x370] ;  /* 0x00006e00ff3977ac */ /* 0x000e620008000800 */
[----:B------:R-:W-:Y:S01]  /*4d10*/  IADD3 R88, PT, PT, -R93, RZ, RZ ;  /* 0x000000ff5d587210 */ /* 0x000fe20007ffe1ff */
[----:B------:R-:W-:Y:S01]  /*4d20*/  UIADD3 UR4, UPT, UPT, UR44, 0x2200, URZ ;  /* 0x000022002c047890 */ /* 0x000fe2000fffe0ff */
[----:B------:R-:W4:Y:S04]  /*4d30*/  LDCU UR43, c[0x0][0xb0c] ;  /* 0x00016180ff2b77ac */ /* 0x000f280008000800 */
[----:B------:R-:W1:Y:S01]  /*4d40*/  LDS R0, [UR44+0x130] ;  /* 0x0001302cff007984 */ /* 0x000e620008000800 */
[----:B------:R-:W-:Y:S01]  /*4d50*/  IMAD.U32 R94, RZ, RZ, UR4 ;  /* 0x00000004ff5e7e24 */ /* 0x000fe2000f8e00ff */
[----:B------:R-:W1:Y:S01]  /*4d60*/  LDCU UR39, c[0x0][0xb30] ;  /* 0x00016600ff2777ac */ /* 0x000e620008000800 */
[----:B------:R-:W1:Y:S01]  /*4d70*/  LDCU.64 UR46, c[0x0][0x888] ;  /* 0x00011100ff2e77ac */ /* 0x000e620008000a00 */
[----:B------:R-:W1:Y:S01]  /*4d80*/  LDCU.64 UR40, c[0x0][0xb28] ;  /* 0x00016500ff2877ac */ /* 0x000e620008000a00 */
[----:B------:R-:W1:Y:S01]  /*4d90*/  LDCU.64 UR60, c[0x0][0x890] ;  /* 0x00011200ff3c77ac */ /* 0x000e620008000a00 */
[----:B------:R-:W1:Y:S01]  /*4da0*/  LDCU.128 UR52, c[0x0][0xb10] ;  /* 0x00016200ff3477ac */ /* 0x000e620008000c00 */
[----:B------:R-:W1:Y:S01]  /*4db0*/  LDCU UR56, c[0x0][0x374] ;  /* 0x00006e80ff3877ac */ /* 0x000e620008000800 */
[----:B------:R-:W-:Y:S01]  /*4dc0*/  UIADD3 UR63, UPT, UPT, UR44, 0x200, URZ ;  /* 0x000002002c3f7890 */ /* 0x000fe2000fffe0ff */
[----:B-1234-:R-:W-:-:S11]  /*4dd0*/  IMAD.IADD R37, R0, 0x1, R37 ;  /* 0x0000000100257824 */ /* 0x01efd600078e0225 */
.L_x_112:
[----:B------:R-:W-:Y:S02]  /*4de0*/  LEA R3, R87, UR44, 0x3 ;  /* 0x0000002c57037c11 */ /* 0x000fe4000f8e18ff */
[----:B------:R-:W-:Y:S02]  /*4df0*/  SHF.L.U32 R0, R91, 0x1f, RZ ;  /* 0x0000001f5b007819 */ /* 0x000fe400000006ff */
[----:B------:R-:W-:Y:S02]  /*4e00*/  LEA R5, R87, UR44, 0x4 ;  /* 0x0000002c57057c11 */ /* 0x000fe4000f8e20ff */
[----:B-1----:R-:W1:Y:S02]  /*4e10*/  SYNCS.PHASECHK.TRANS64.TRYWAIT P0, [R3+URZ+0x80], R0 ;  /* 0x00008000030075a7 */ /* 0x002e6400080011ff */
[----:B-1----:R-:W-:Y:S05]  /*4e20*/  @!P0 BRA `(.L_x_87) ;  /* 0x0000003000808947 */ /* 0x002fea0003800000 */
.L_x_150:
        /* <DEDUP_REMOVED lines=8> */
[----:B--2---:R-:W-:Y:S11]  /*4eb0*/  LOP3.LUT P0, RZ, R6, 0x1, RZ, 0xc0, !PT ;  /* 0x0000000106ff7812 */ /* 0x004ff6000780c0ff */
[----:B------:R-:W-:Y:S02]  /*4ec0*/  @!UPT UIADD3 URZ, UPT, UPT, URZ, URZ, URZ ;  /* 0x000000fffffff290 */ /* 0x000fe4000fffe0ff */
[----:B---3--:R-:W-:Y:S01]  /*4ed0*/  VOTEU.ANY UP1, P0 ;  /* 0x0000000000ff7886 */ /* 0x008fe20000020100 */
[----:B------:R-:W-:Y:S01]  /*4ee0*/  PLOP3.LUT P0, PT, PT, PT, UP1, 0x80, 0x8 ;  /* 0x000000000008781c */ /* 0x000fe20003f0f018 */
[----:B------:R-:W-:Y:S11]  /*4ef0*/  UP2UR UR45, UPR, URZ, 0x2 ;  /* 0x00000002ff2d7883 */ /* 0x000ff60008000000 */
[----:B------:R-:W-:Y:S01]  /*4f00*/  @!UPT UIADD3 URZ, UPT, UPT, URZ, URZ, URZ ;  /* 0x000000fffffff290 */ /* 0x000fe2000fffe0ff */
[----:B-1----:R-:W-:Y:S02]  /*4f10*/  @P0 SHF.R.U32.HI R0, RZ, 0x10, R5 ;  /* 0x00000010ff000819 */ /* 0x002fe40000011605 */
        /* <DEDUP_REMOVED lines=12> */
[----:B------:R-:W2:Y:S01]  /*4fe0*/  LDCU UR12, c[0x0][0xb20] ;  /* 0x00016400ff0c77ac */ /* 0x000ea20008000800 */
[----:B------:R-:W-:Y:S02]  /*4ff0*/  UIMAD.WIDE.U32 UR4, UR56, UR55, URZ ;  /* 0x00000037380472a5 */ /* 0x000fe4000f8e00ff */
[----:B------:R-:W-:Y:S02]  /*5000*/  UIMAD.WIDE.U32 UR6, UR57, UR52, URZ ;  /* 0x00000034390672a5 */ /* 0x000fe4000f8e00ff */
[----:B------:R-:W-:Y:S02]  /*5010*/  UISETP.NE.AND UP0, UPT, UR54, 0x1, UPT ;  /* 0x000000013600788c */ /* 0x000fe4000bf05270 */
[----:B------:R-:W-:Y:S02]  /*5020*/  UIMAD.WIDE.U32 UR8, UR37, UR55, URZ ;  /* 0x00000037250872a5 */ /* 0x000fe4000f8e00ff */
[----:B------:R-:W-:Y:S02]  /*5030*/  UIMAD.WIDE.U32 UR10, UR38, UR52, URZ ;  /* 0x00000034260a72a5 */ /* 0x000fe4000f8e00ff */
[----:B------:R-:W-:Y:S02]  /*5040*/  UISETP.NE.AND UP1, UPT, UR43, 0x1, UPT ;  /* 0x000000012b00788c */ /* 0x000fe4000bf25270 */
[----:B------:R-:W-:Y:S01]  /*5050*/  UISETP.NE.AND UP2, UPT, UR42, 0x1, UPT ;  /* 0x000000012a00788c */ /* 0x000fe2000bf45270 */
[----:B------:R-:W-:Y:S02]  /*5060*/  UMOV UR4, UR5 ;  /* 0x0000000500047c82 */ /* 0x000fe40008000000 */
[----:B--2---:R-:W-:Y:S03]  /*5070*/  USHF.R.U32.HI UR5, URZ, UR12, UR4 ;  /* 0x0000000cff057299 */ /* 0x004fe60008011604 */
[----:B------:R-:W-:Y:S02]  /*5080*/  UMOV UR4, UR7 ;  /* 0x0000000700047c82 */ /* 0x000fe40008000000 */
[----:B------:R-:W-:Y:S02]  /*5090*/  USHF.R.U32.HI UR7, URZ, UR53, UR4 ;  /* 0x00000035ff077299 */ /* 0x000fe40008011604 */
[----:B------:R-:W-:Y:S02]  /*50a0*/  USEL UR4, UR56, UR5, !UP0 ;  /* 0x0000000538047287 */ /* 0x000fe4000c000000 */
[----:B------:R-:W-:Y:S01]  /*50b0*/  USEL UR7, UR57, UR7, !UP1 ;  /* 0x0000000739077287 */ /* 0x000fe2000c800000 */
[----:B------:R-:W-:Y:S01]  /*50c0*/  UMOV UR5, UR9 ;  /* 0x0000000900057c82 */ /* 0x000fe20008000000 */
[----:B------:R-:W-:Y:S02]  /*50d0*/  UIMAD.WIDE.U32 UR8, UR4, UR40, URZ ;  /* 0x00000028040872a5 */ /* 0x000fe4000f8e00ff */
[----:B------:R-:W-:Y:S03]  /*50e0*/  USHF.R.U32.HI UR6, URZ, UR12, UR5 ;  /* 0x0000000cff067299 */ /* 0x000fe60008011605 */
[----:B------:R-:W-:Y:S01]  /*50f0*/  UMOV UR5, UR11 ;  /* 0x0000000b00057c82 */ /* 0x000fe20008000000 */
[----:B------:R-:W-:Y:S02]  /*5100*/  UIMAD.WIDE.U32 UR10, UR7, UR40, URZ ;  /* 0x00000028070a72a5 */ /* 0x000fe4000f8e00ff */
[----:B------:R-:W-:Y:S02]  /*5110*/  USHF.R.U32.HI UR12, URZ, UR53, UR5 ;  /* 0x00000035ff0c7299 */ /* 0x000fe40008011605 */
[----:B------:R-:W-:Y:S01]  /*5120*/  USEL UR6, UR37, UR6, !UP0 ;  /* 0x0000000625067287 */ /* 0x000fe2000c000000 */
[----:B------:R-:W-:Y:S02]  /*5130*/  UMOV UR5, UR9 ;  /* 0x0000000900057c82 */ /* 0x000fe40008000000 */
[----:B------:R-:W-:Y:S01]  /*5140*/  UMOV UR10, UR11 ;  /* 0x0000000b000a7c82 */ /* 0x000fe20008000000 */
[----:B------:R-:W-:Y:S02]  /*5150*/  @UP2 USHF.R.U32.HI UR4, URZ, UR41, UR5 ;  /* 0x00000029ff042299 */ /* 0x000fe40008011605 */
[----:B------:R-:W-:Y:S02]  /*5160*/  @UP2 USHF.R.U32.HI UR7, URZ, UR41, UR10 ;  /* 0x00000029ff072299 */ /* 0x000fe4000801160a */
[----:B------:R-:W-:Y:S02]  /*5170*/  UIMAD UR4, UR42, UR4, URZ ;  /* 0x000000042a0472a4 */ /* 0x000fe4000f8e02ff */
[----:B------:R-:W-:Y:S02]  /*5180*/  UIMAD.WIDE.U32 UR10, UR6, UR40, URZ ;  /* 0x00000028060a72a5 */ /* 0x000fe4000f8e00ff */
[----:B------:R-:W-:Y:S02]  /*5190*/  USEL UR5, UR38, UR12, !UP1 ;  /* 0x0000000c26057287 */ /* 0x000fe4000c800000 */
[----:B------:R-:W-:Y:S02]  /*51a0*/  UIMAD UR8, UR42, UR7, URZ ;  /* 0x000000072a0872a4 */ /* 0x000fe4000f8e02ff */
[----:B------:R-:W-:Y:S03]  /*51b0*/  UISETP.GE.AND UP0, UPT, UR6, UR4, UPT ;  /* 0x000000040600728c */ /* 0x000fe6000bf06270 */
[----:B------:R-:W-:Y:S01]  /*51c0*/  UMOV UR4, UR11 ;  /* 0x0000000b00047c82 */ /* 0x000fe20008000000 */
[----:B------:R-:W-:Y:S02]  /*51d0*/  UISETP.GE.OR UP0, UPT, UR5, UR8, UP0 ;  /* 0x000000080500728c */ /* 0x000fe40008706670 */
[----:B------:R-:W-:Y:S02]  /*51e0*/  USHF.R.U32.HI UR4, URZ, UR41, UR4 ;  /* 0x00000029ff047299 */ /* 0x000fe40008011604 */
[----:B------:R-:W-:Y:S02]  /*51f0*/  UIMAD.WIDE.U32 UR8, UR5, UR40, URZ ;  /* 0x00000028050872a5 */ /* 0x000fe4000f8e00ff */
[----:B------:R-:W-:Y:S02]  /*5200*/  USEL UR11, UR6, UR4, !UP2 ;  /* 0x00000004060b7287 */ /* 0x000fe4000d000000 */
[----:B------:R-:W-:Y:S02]  /*5210*/  UIADD3 UR8, UPT, UPT, -UR5, URZ, URZ ;  /* 0x000000ff05087290 */ /* 0x000fe4000fffe1ff */
[----:B------:R-:W-:Y:S01]  /*5220*/  UIADD3 UR10, UPT, UPT, -UR11, URZ, URZ ;  /* 0x000000ff0b0a7290 */ /* 0x000fe2000fffe1ff */
[----:B------:R-:W-:Y:S01]  /*5230*/  @!UP0 UMOV UR4, UR9 ;  /* 0x0000000900048c82 */ /* 0x000fe20008000000 */
[----:B------:R-:W-:Y:S02]  /*5240*/  UIADD3 UR9, UPT, UPT, -UR6, URZ, URZ ;  /* 0x000000ff06097290 */ /* 0x000fe4000fffe1ff */
[----:B------:R-:W-:Y:S02]  /*5250*/  @!UP0 USHF.R.U32.HI UR4, URZ, UR41, UR4 ;  /* 0x00000029ff048299 */ /* 0x000fe40008011604 */
[----:B------:R-:W-:Y:S02]  /*5260*/  UIMAD UR10, UR42, UR10, UR6 ;  /* 0x0000000a2a0a72a4 */ /* 0x000fe4000f8e0206 */
[----:B------:R-:W-:Y:S04]  /*5270*/  @!UP0 USEL UR4, UR5, UR4, !UP2 ;  /* 0x0000000405048287 */ /* 0x000fe8000d000000 */
[----:B------:R-:W-:Y:S02]  /*5280*/  @!UP0 UIMAD UR10, UR7, UR10, UR4 ;  /* 0x0000000a070a82a4 */ /* 0x000fe4000f8e0204 */
[----:B------:R-:W-:Y:S02]  /*5290*/  @!UP0 UIADD3 UR11, UPT, UPT, UR11, -UR4, URZ ;  /* 0x800000040b0b8290 */ /* 0x000fe4000fffe0ff */
[----:B------:R-:W-:Y:S02]  /*52a0*/  UIMAD UR7, UR43, UR8, UR38 ;  /* 0x000000082b0772a4 */ /* 0x000fe4000f8e0226 */
[----:B------:R-:W-:Y:S02]  /*52b0*/  @!UP0 UIMAD UR6, UR11, UR42, UR5 ;  /* 0x0000002a0b0682a4 */ /* 0x000fe4000f8e0205 */
[----:B------:R-:W-:Y:S01]  /*52c0*/  UIMAD UR4, UR54, UR9, UR37 ;  /* 0x00000009360472a4 */ /* 0x000fe2000f8e0225 */
[----:B------:R-:W-:Y:S02]  /*52d0*/  @!UP0 UMOV UR5, UR10 ;  /* 0x0000000a00058c82 */ /* 0x000fe40008000000 */
[----:B------:R-:W-:Y:S02]  /*52e0*/  UIMAD UR38, UR5, UR43, UR7 ;  /* 0x0000002b052672a4 */ /* 0x000fe4000f8e0207 */
[----:B------:R-:W-:Y:S11]  /*52f0*/  UIMAD UR37, UR6, UR54, UR4 ;  /* 0x00000036062572a4 */ /* 0x000ff6000f8e0204 */
[----:B------:R-:W-:Y:S01]  /*5300*/  @!UPT UIADD3 URZ, UPT, UPT, URZ, URZ, URZ ;  /* 0x000000fffffff290 */ /* 0x000fe2000fffe0ff */
.L_x_88:
[----:B------:R-:W-:Y:S01]  /*5310*/  UISETP.NE.AND UP0, UPT, UR39, 0x1, UPT ;  /* 0x000000012700788c */ /* 0x000fe2000bf05270 */
[----:B------:R-:W-:Y:S01]  /*5320*/  IADD3 R87, PT, PT, R87, 0x1, RZ ;  /* 0x0000000157577810 */ /* 0x000fe20007ffe0ff */
[----:B------:R-:W-:Y:S02]  /*5330*/  USHF.L.U32 UR50, UR16, 0x6, URZ ;  /* 0x0000000610327899 */ /* 0x000fe400080006ff */
[----:B------:R-:W-:Y:S07]  /*5340*/  USHF.L.U32 UR49, UR20, 0x7, URZ ;  /* 0x0000000714317899 */ /* 0x000fee00080006ff */
[----:B------:R-:W2:Y:S01]  /*5350*/  @!UP0 LDCU.128 UR12, c[0x0][0xb10] ;  /* 0x00016200ff0c87ac */ /* 0x000ea20008000c00 */
[----:B------:R-:W3:Y:S01]  /*5360*/  @!UP0 LDCU UR5, c[0x0][0xb0c] ;  /* 0x00016180ff0587ac */ /* 0x000ee20008000800 */
[----:B------:R-:W4:Y:S01]  /*5370*/  @!UP0 LDCU UR10, c[0x0][0xb20] ;  /* 0x00016400ff0a87ac */ /* 0x000f220008000800 */
[----:B--2---:R-:W-:Y:S02]  /*5380*/  UIMAD.WIDE.U32 UR8, UR38, UR12, URZ ;  /* 0x0000000c260872a5 */ /* 0x004fe4000f8e00ff */
[----:B------:R-:W-:Y:S02]  /*5390*/  UIMAD.WIDE.U32 UR6, UR37, UR15, URZ ;  /* 0x0000000f250672a5 */ /* 0x000fe4000f8e00ff */
[----:B------:R-:W-:Y:S03]  /*53a0*/  @!UP0 UISETP.NE.AND UP1, UPT, UR14, 0x1, UPT ;  /* 0x000000010e00888c */ /* 0x000fe6000bf25270 */
[----:B------:R-:W-:Y:S01]  /*53b0*/  @!UP0 UMOV UR4, UR9 ;  /* 0x0000000900048c82 */ /* 0x000fe20008000000 */
[----:B---3--:R-:W-:Y:S02]  /*53c0*/  @!UP0 UISETP.NE.AND UP2, UPT, UR5, 0x1, UPT ;  /* 0x000000010500888c */ /* 0x008fe4000bf45270 */
[----:B------:R-:W-:Y:S01]  /*53d0*/  @!UP0 USHF.R.U32.HI UR4, URZ, UR13, UR4 ;  /* 0x0000000dff048299 */ /* 0x000fe20008011604 */
[----:B------:R-:W-:Y:S02]  /*53e0*/  @!UP0 UMOV UR6, UR7 ;  /* 0x0000000700068c82 */ /* 0x000fe40008000000 */
[----:B----4-:R-:W-:Y:S02]  /*53f0*/  @!UP0 USHF.R.U32.HI UR6, URZ, UR10, UR6 ;  /* 0x0000000aff068299 */ /* 0x010fe40008011606 */
[----:B------:R-:W-:Y:S02]  /*5400*/  @!UP0 USEL UR7, UR38, UR4, !UP2 ;  /* 0x0000000426078287 */ /* 0x000fe4000d000000 */
[----:B------:R-:W-:Y:S04]  /*5410*/  @!UP0 USEL UR6, UR37, UR6, !UP1 ;  /* 0x0000000625068287 */ /* 0x000fe8000c800000 */
[----:B------:R-:W-:Y:S02]  /*5420*/  @!UP0 UIADD3 UR4, UPT, UPT, -UR7, UR6, URZ ;  /* 0x0000000607048290 */ /* 0x000fe4000fffe1ff */
[----:B------:R-:W-:Y:S02]  /*5430*/  @!UP0 UIADD3 UR6, UPT, UPT, UR7, -UR6, URZ ;  /* 0x8000000607068290 */ /* 0x000fe4000fffe0ff */
[----:B------:R-:W-:Y:S02]  /*5440*/  @!UP0 UIMAD UR38, UR4, UR5, UR38 ;  /* 0x00000005042682a4 */ /* 0x000fe4000f8e0226 */
[----:B------:R-:W-:Y:S02]  /*5450*/  @!UP0 UIMAD UR37, UR6, UR14, UR37 ;  /* 0x0000000e062582a4 */ /* 0x000fe4000f8e0225 */
[----:B------:R-:W-:Y:S09]  /*5460*/  ULOP3.LUT UP0, URZ, UR63, 0x1b0, URZ, 0xc0, !UPT ;  /* 0x000001b03fff7892 */ /* 0x000ff2000f80c0ff */
[----:B------:R-:W-:Y:S05]  /*5470*/  BRA.U !UP0, `(.L_x_89) ;  /* 0x0000000108407547 */ /* 0x000fea000b800000 */
[----:B------:R-:W2:Y:S01]  /*5480*/  LDCU.64 UR8, c[0x4][0x80] ;  /* 0x01001000ff0877ac */ /* 0x000ea20008000a00 */
[----:B------:R-:W-:Y:S01]  /*5490*/  MOV R3, 0x0 ;  /* 0x0000000000037802 */ /* 0x000fe20000000f00 */
[----:B------:R-:W-:Y:S02]  /*54a0*/  HFMA2 R12, -RZ, RZ, 0, 5.9604644775390625e-08 ;  /* 0x00000001ff0c7431 */ /* 0x000fe400000001ff */
[----:B------:R-:W-:Y:S02]  /*54b0*/  IMAD.MOV.U32 R8, RZ, RZ, 0x70 ;  /* 0x00000070ff087424 */ /* 0x000fe400078e00ff */
[----:B------:R-:W-:Y:S01]  /*54c0*/  IMAD.MOV.U32 R13, RZ, RZ, RZ ;  /* 0x000000ffff0d7224 */ /* 0x000fe200078e00ff */
[----:B------:R-:W3:Y:S01]  /*54d0*/  LDCU.64 UR6, c[0x4][0x88] ;  /* 0x01001100ff0677ac */ /* 0x000ee20008000a00 */
[----:B------:R-:W4:Y:S01]  /*54e0*/  LDC.64 R2, c[0x4][R3] ;  /* 0x0100000003027b82 */ /* 0x000f220000000a00 */
[----:B------:R-:W1:Y:S01]  /*54f0*/  LDCU.64 UR4, c[0x4][0x8] ;  /* 0x01000100ff0477ac */ /* 0x000e620008000a00 */
[----:B--2---:R-:W-:Y:S01]  /*5500*/  MOV R5, UR9 ;  /* 0x0000000900057c02 */ /* 0x004fe20008000f00 */
[----:B------:R-:W-:Y:S01]  /*5510*/  IMAD.U32 R4, RZ, RZ, UR8 ;  /* 0x00000008ff047e24 */ /* 0x000fe2000f8e00ff */
[----:B---3--:R-:W-:Y:S01]  /*5520*/  MOV R7, UR7 ;  /* 0x0000000700077c02 */ /* 0x008fe20008000f00 */
[----:B------:R-:W-:Y:S01]  /*5530*/  IMAD.U32 R6, RZ, RZ, UR6 ;  /* 0x00000006ff067e24 */ /* 0x000fe2000f8e00ff */
[----:B-1----:R-:W-:Y:S01]  /*5540*/  MOV R11, UR5 ;  /* 0x00000005000b7c02 */ /* 0x002fe20008000f00 */
[----:B------:R-:W-:Y:S02]  /*5550*/  IMAD.U32 R10, RZ, RZ, UR4 ;  /* 0x00000004ff0a7e24 */ /* 0x000fe4000f8e00ff */
[----:B------:R-:W-:Y:S07]  /*5560*/  LEPC R20, `(.L_x_89) ;  /* 0x000000001014794e */ /* 0x000fee0000000000 */
[----:B----45:R-:W-:Y:S05]  /*5570*/  CALL.ABS.NOINC R2 ;  /* 0x0000000002007343 */ /* 0x030fea0003c00000 */
.L_x_89:
[----:B------:R-:W-:Y:S01]  /*5580*/  LOP3.LUT P0, RZ, R94, 0x1b0, RZ, 0xc0, !PT ;  /* 0x000001b05eff7812 */ /* 0x000fe2000780c0ff */
[----:B------:R-:W-:Y:S11]  /*5590*/  BSSY.RECONVERGENT B6, `(.L_x_90) ;  /* 0x0000013000067945 */ /* 0x000ff60003800200 */
[----:B------:R-:W-:Y:S01]  /*55a0*/  @!UPT UIADD3 URZ, UPT, UPT, URZ, URZ, URZ ;  /* 0x000000fffffff290 */ /* 0x000fe2000fffe0ff */
[----:B------:R-:W-:Y:S05]  /*55b0*/  @!P0 BRA `(.L_x_91) ;  /* 0x0000000000408947 */ /* 0x000fea0003800000 */
        /* <DEDUP_REMOVED lines=16> */
.L_x_91:
[----:B------:R-:W-:Y:S05]  /*56c0*/  BSYNC.RECONVERGENT B6 ;  /* 0x0000000000067941 */ /* 0x000fea0003800200 */
.L_x_90:
[----:B------:R-:W-:Y:S01]  /*56d0*/  R2UR UR4, R86 ;  /* 0x00000000560472ca */ /* 0x000fe200000e0000 */
[----:B------:R-:W-:Y:S01]  /*56e0*/  UISETP.NE.U32.AND UP0, UPT, UR60, URZ, UPT ;  /* 0x000000ff3c00728c */ /* 0x000fe2000bf05070 */
[----:B------:R-:W-:Y:S02]  /*56f0*/  ISETP.NE.U32.AND P4, PT, R82, RZ, PT ;  /* 0x000000ff5200720c */ /* 0x000fe40003f85070 */
[----:B------:R-:W-:Y:S01]  /*5700*/  ISETP.NE.U32.AND P2, PT, RZ, UR46, PT ;  /* 0x0000002eff007c0c */ /* 0x000fe2000bf45070 */
[----:B------:R-:W-:Y:S01]  /*5710*/  UISETP.NE.AND.EX UP1, UPT, UR61, URZ, UPT, UP0 ;  /* 0x000000ff3d00728c */ /* 0x000fe2000bf25300 */
[----:B------:R-:W-:Y:S01]  /*5720*/  ISETP.NE.AND.EX P4, PT, R83, RZ, PT, P4 ;  /* 0x000000ff5300720c */ /* 0x000fe20003f85340 */
[----:B------:R-:W-:Y:S01]  /*5730*/  UPLOP3.LUT UP0, UPT, UPT, UPT, UPT, 0x40, 0x4 ;  /* 0x000000000004789c */ /* 0x000fe20003f0e870 */
[----:B------:R-:W-:Y:S05]  /*5740*/  ISETP.NE.AND.EX P2, PT, RZ, UR47, PT, P2 ;  /* 0x0000002fff007c0c */ /* 0x000fea000bf45320 */
[----:B------:R-:W-:Y:S06]  /*5750*/  UISETP.NE.AND UP2, UPT, UR4, URZ, UPT ;  /* 0x000000ff0400728c */ /* 0x000fec000bf45270 */
[----:B------:R-:W-:Y:S05]  /*5760*/  PLOP3.LUT P1, PT, PT, PT, UP2, 0x80, 0x8 ;  /* 0x000000000008781c */ /* 0x000fea0003f2f028 */
[----:B------:R-:W-:Y:S06]  /*5770*/  @UP2 UPLOP3.LUT UP0, UPT, UPT, UPT, UP1, 0x80, 0x8 ;  /* 0x000000000008289c */ /* 0x000fec0003f0f010 */
[----:B------:R-:W-:Y:S01]  /*5780*/  PLOP3.LUT P0, PT, PT, PT, UP0, 0x80, 0x8 ;  /* 0x000000000008781c */ /* 0x000fe20003f0f008 */
[----:B------:R-:W-:Y:S01]  /*5790*/  @!UPT UIADD3 URZ, UPT, UPT, URZ, URZ, URZ ;  /* 0x000000fffffff290 */ /* 0x000fe2000fffe0ff */
[----:B------:R-:W-:Y:S11]  /*57a0*/  BRA.U !UP1, `(.L_x_92) ;  /* 0x00000001093c7547 */ /* 0x000ff6000b800000 */
[----:B------:R-:W-:Y:S01]  /*57b0*/  UISETP.NE.U32.AND UP0, UPT, UR46, URZ, UPT ;  /* 0x000000ff2e00728c */ /* 0x000fe2000bf05070 */
[----:B-1----:R-:W-:Y:S01]  /*57c0*/  HFMA2 R0, -RZ, RZ, 0, 5.9604644775390625e-08 ;  /* 0x00000001ff007431 */ /* 0x002fe200000001ff */
[----:B------:R-:W1:Y:S01]  /*57d0*/  LDCU.64 UR8, c[0x0][0x358] ;  /* 0x00006b00ff0877ac */ /* 0x000e620008000a00 */
[----:B------:R-:W-:Y:S01]  /*57e0*/  IMAD.MOV.U32 R84, RZ, RZ, 0x1 ;  /* 0x00000001ff547424 */ /* 0x000fe200078e00ff */
[----:B------:R-:W-:Y:S06]  /*57f0*/  UISETP.NE.AND.EX UP0, UPT, UR47, URZ, UPT, UP0 ;  /* 0x000000ff2f00728c */ /* 0x000fec000bf05300 */
[----:B------:R-:W-:Y:S05]  /*5800*/  PLOP3.LUT P3, PT, PT, PT, UP0, 0x80, 0x8 ;  /* 0x000000000008781c */ /* 0x000fea0003f6f008 */
[----:B------:R-:W2:Y:S01]  /*5810*/  @UP0 LDCU.64 UR4, c[0x0][0x888] ;  /* 0x00011100ff0407ac */ /* 0x000ea20008000a00 */
[----:B------:R-:W-:Y:S07]  /*5820*/  @UP0 UIMAD UR6, UR36, UR60, URZ ;  /* 0x0000003c240602a4 */ /* 0x000fee000f8e02ff */
[----:B------:R-:W-:Y:S01]  /*5830*/  @!P3 PRMT R84, R0, 0x7610, R84 ;  /* 0x000076100054b816 */ /* 0x000fe20000000054 */
[----:B--2---:R-:W-:Y:S06]  /*5840*/  @UP0 UIMAD.WIDE UR4, UR6, 0x4, UR4 ;  /* 0x00000004060408a5 */ /* 0x004fec000f8e0204 */
[----:B------:R-:W-:Y:S01]  /*5850*/  IMAD.U32 R2, RZ, RZ, UR4 ;  /* 0x00000004ff027e24 */ /* 0x000fe2000f8e00ff */
[----:B------:R-:W-:Y:S04]  /*5860*/  MOV R3, UR5 ;  /* 0x0000000500037c02 */ /* 0x000fe80008000f00 */
[----:B------:R-:W2:Y:S01]  /*5870*/  @!UP0 LDCU UR4, c[0x0][0x880] ;  /* 0x00011000ff0487ac */ /* 0x000ea20008000800 */
[----:B-1---5:R3:W5:Y:S02]  /*5880*/  @P3 LDG.E R41, desc[UR8][R2.64] ;  /* 0x0000000802293981 */ /* 0x022764000c1e1900 */
[----:B--23--:R-:W-:Y:S02]  /*5890*/  @!P3 IMAD.U32 R41, RZ, RZ, UR4 ;  /* 0x00000004ff29be24 */ /* 0x00cfe4000f8e00ff */
.L_x_92:
[----:B------:R-:W-:Y:S05]  /*58a0*/  @!P4 BRA `(.L_x_93) ;  /* 0x000000000024c947 */ /* 0x000fea0003800000 */
[----:B------:R-:W-:Y:S01]  /*58b0*/  ISETP.NE.U32.AND P3, PT, R80, RZ, PT ;  /* 0x000000ff5000720c */ /* 0x000fe20003f65070 */
[----:B------:R-:W2:Y:S03]  /*58c0*/  LDCU.64 UR4, c[0x0][0x358] ;  /* 0x00006b00ff0477ac */ /* 0x000ea60008000a00 */
[----:B------:R-:W-:Y:S11]  /*58d0*/  ISETP.NE.AND.EX P3, PT, R81, RZ, PT, P3 ;  /* 0x000000ff5100720c */ /* 0x000ff60003f65330 */
[----:B------:R-:W-:Y:S02]  /*58e0*/  @!UPT UIADD3 URZ, UPT, UPT, URZ, URZ, URZ ;  /* 0x000000fffffff290 */ /* 0x000fe4000fffe0ff */
[----:B------:R-:W3:Y:S01]  /*58f0*/  @P3 LDC.64 R2, c[0x0][0x8a8] ;  /* 0x00022a00ff023b82 */ /* 0x000ee20000000a00 */
[----:B-1----:R-:W-:Y:S04]  /*5900*/  @P3 IMAD R0, R82, UR36, RZ ;  /* 0x0000002452003c24 */ /* 0x002fe8000f8e02ff */
[----:B---3--:R-:W-:Y:S05]  /*5910*/  @P3 IMAD.WIDE R2, R0, 0x4, R2 ;  /* 0x0000000400023825 */ /* 0x008fea00078e0202 */
[----:B--2--5:R2:W5:Y:S02]  /*5920*/  @P3 LDG.E R38, desc[UR4][R2.64] ;  /* 0x0000000402263981 */ /* 0x024564000c1e1900 */
[----:B--2---:R-:W3:Y:S02]  /*5930*/  @!P3 LDC R38, c[0x0][0x8a0] ;  /* 0x00022800ff26bb82 */ /* 0x004ee40000000800 */
.L_x_93:
[----:B-----5:R-:W-:Y:S01]  /*5940*/  FSETP.NEU.AND P4, PT, R41, RZ, PT ;  /* 0x000000ff2900720b */ /* 0x020fe20003f8d000 */
[----:B------:R-:W-:Y:S01]  /*5950*/  BSSY B1, `(.L_x_94) ;  /* 0x0000042000017945 */ /* 0x000fe20003800000 */
[----:B------:R-:W-:Y:S01]  /*5960*/  SEL R5, RZ, 0xffffffff, P2 ;  /* 0xffffffffff057807 */ /* 0x000fe20001000000 */
[----:B------:R-:W-:Y:S01]  /*5970*/  IMAD.MOV.U32 R102, RZ, RZ, 0x1 ;  /* 0x00000001ff667424 */ /* 0x000fe200078e00ff */
[----:B------:R-:W-:Y:S02]  /*5980*/  LOP3.LUT P3, RZ, R84, 0xff, RZ, 0xc0, !PT ;  /* 0x000000ff54ff7812 */ /* 0x000fe4000786c0ff */
[----:B------:R-:W-:Y:S02]  /*5990*/  CS2R R78, SRZ ;  /* 0x00000000004e7805 */ /* 0x000fe4000001ff00 */
[----:B------:R-:W-:Y:S02]  /*59a0*/  @P1 SEL R4, RZ, 0xffffffff, P4 ;  /* 0xffffffffff041807 */ /* 0x000fe40002000000 */
[----:B------:R-:W-:Y:S02]  /*59b0*/  CS2R R76, SRZ ;  /* 0x00000000004c7805 */ /* 0x000fe4000001ff00 */
[----:B------:R-:W-:Y:S02]  /*59c0*/  LEA R2, R90, UR44, 0x3 ;  /* 0x0000002c5a027c11 */ /* 0x000fe4000f8e18ff */
[----:B------:R-:W-:Y:S02]  /*59d0*/  CS2R R74, SRZ ;  /* 0x00000000004a7805 */ /* 0x000fe4000001ff00 */
[----:B------:R-:W-:Y:S02]  /*59e0*/  @P0 SEL R4, R5, R4, !P3 ;  /* 0x0000000405040207 */ /* 0x000fe40005800000 */
[----:B------:R-:W-:Y:S02]  /*59f0*/  CS2R R72, SRZ ;  /* 0x0000000000487805 */ /* 0x000fe4000001ff00 */
[----:B------:R-:W-:Y:S02]  /*5a00*/  LEA R100, R36, UR44, 0x3 ;  /* 0x0000002c24647c11 */ /* 0x000fe4000f8e18ff */
[----:B------:R-:W-:Y:S02]  /*5a10*/  @P1 LOP3.LUT R4, R4, 0x1, RZ, 0xc0, !PT ;  /* 0x0000000104041812 */ /* 0x000fe400078ec0ff */
[----:B------:R-:W-:Y:S02]  /*5a20*/  SHF.L.U32 R3, R92, 0x1f, RZ ;  /* 0x0000001f5c037819 */ /* 0x000fe400000006ff */
[----:B------:R-:W-:Y:S02]  /*5a30*/  ISETP.NE.U32.OR P6, PT, R4, 0x1, !P1 ;  /* 0x000000010400780c */ /* 0x000fe40004fc5470 */
[----:B------:R-:W-:Y:S02]  /*5a40*/  PLOP3.LUT P2, PT, PT, PT, UP1, 0x80, 0x8 ;  /* 0x000000000008781c */ /* 0x000fe40003f4f018 */
[C---:B------:R-:W-:Y:S02]  /*5a50*/  LEA.HI R39, R36.reuse, R36, RZ, 0x1 ;  /* 0x0000002424277211 */ /* 0x040fe400078f08ff */
[----:B------:R-:W-:Y:S02]  /*5a60*/  SEL R4, RZ, 0xffffffff, P4 ;  /* 0xffffffffff047807 */ /* 0x000fe40002000000 */
[----:B------:R-:W-:Y:S01]  /*5a70*/  P2R R96, PR, RZ, 0x40 ;  /* 0x00000040ff607803 */ /* 0x000fe20000000000 */
[C---:B-1----:R-:W-:Y:S01]  /*5a80*/  IMAD.SHL.U32 R0, R39.reuse, 0x40, RZ ;  /* 0x0000004027007824 */ /* 0x042fe200078e00ff */
[----:B------:R-:W-:Y:S03]  /*5a90*/  LOP3.LUT R39, R39, 0xffe, RZ, 0xc0, !PT ;  /* 0x00000ffe27277812 */ /* 0x000fe600078ec0ff */
[----:B------:R-:W-:Y:S02]  /*5aa0*/  @P6 SHF.L.U32 R7, R89, 0x1f, RZ ;  /* 0x0000001f59076819 */ /* 0x000fe400000006ff */
[----:B------:R-:W-:Y:S01]  /*5ab0*/  @P2 SEL R4, R5, R4, !P3 ;  /* 0x0000000405042207 */ /* 0x000fe20005800000 */
[----:B------:R-:W-:Y:S01]  /*5ac0*/  IMAD.IADD R39, R36, 0x1, -R39 ;  /* 0x0000000124277824 */ /* 0x000fe200078e0a27 */
[----:B------:R-:W1:Y:S01]  /*5ad0*/  @P6 SYNCS.PHASECHK.TRANS64.TRYWAIT P1, [R2+URZ+0x50], R7 ;  /* 0x00005007020065a7 */ /* 0x000e6200080211ff */
[----:B------:R-:W-:Y:S02]  /*5ae0*/  LOP3.LUT R0, R0, 0xffffff80, RZ, 0xc0, !PT ;  /* 0xffffff8000007812 */ /* 0x000fe400078ec0ff */
[----:B------:R-:W-:Y:S03]  /*5af0*/  LOP3.LUT R4, R4, 0x1, RZ, 0xc0, !PT ;  /* 0x0000000104047812 */ /* 0x000fe600078ec0ff */
[----:B------:R-:W-:Y:S01]  /*5b00*/  IMAD.IADD R0, R37, 0x1, R0 ;  /* 0x0000000125007824 */ /* 0x000fe200078e0200 */
[----:B------:R-:W-:Y:S03]  /*5b10*/  ISETP.NE.U32.AND P5, PT, R4, 0x1, PT ;  /* 0x000000010400780c */ /* 0x000fe60003fa5070 */
[----:B------:R-:W-:Y:S01]  /*5b20*/  IMAD R39, R39, 0x100000, R0 ;  /* 0x0010000027277824 */ /* 0x000fe200078e0200 */
[----:B------:R-:W-:Y:S01]  /*5b30*/  P2R R103, PR, RZ, 0x20 ;  /* 0x00000020ff677803 */ /* 0x000fe20000000000 */
[----:B------:R2:W4:Y:S01]  /*5b40*/  SYNCS.PHASECHK.TRANS64.TRYWAIT P0, [R100+URZ+0xa0], R3 ;  /* 0x0000a003640075a7 */ /* 0x00052200080011ff */
[----:B-1----:R-:W-:Y:S01]  /*5b50*/  @P6 SEL R102, RZ, 0x1, !P1 ;  /* 0x00000001ff666807 */ /* 0x002fe20004800000 */
[----:B--2---:R-:W-:Y:S06]  /*5b60*/  @!P6 BRA `(.L_x_95) ;  /* 0x000000000080e947 */ /* 0x004fec0003800000 */
[----:B------:R-:W-:Y:S01]  /*5b70*/  @P5 IMAD R6, R90, 0x1000, R71 ;  /* 0x000010005a065824 */ /* 0x000fe200078e0247 */
[----:B------:R-:W1:Y:S01]  /*5b80*/  S2R R0, SR_CgaCtaId ;  /* 0x0000000000007919 */ /* 0x000e620000008800 */
[----:B------:R-:W-:Y:S01]  /*5b90*/  ISETP.NE.AND P1, PT, R102, RZ, PT ;  /* 0x000000ff6600720c */ /* 0x000fe20003f25270 */
[----:B------:R-:W-:Y:S01]  /*5ba0*/  BSSY B0, `(.L_x_96) ;  /* 0x000000b000007945 */ /* 0x000fe20003800000 */
[----:B------:R-:W-:Y:S01]  /*5bb0*/  @P5 VIADD R4, R6, UR44 ;  /* 0x0000002c06045c36 */ /* 0x000fe20008000000 */
[----:B------:R-:W-:Y:S02]  /*5bc0*/  CS2R R74, SRZ ;  /* 0x00000000004a7805 */ /* 0x000fe4000001ff00 */
[----:B------:R-:W-:Y:S02]  /*5bd0*/  CS2R R72, SRZ ;  /* 0x0000000000487805 */ /* 0x000fe4000001ff00 */
[----:B------:R-:W-:Y:S01]  /*5be0*/  CS2R R78, SRZ ;  /* 0x00000000004e7805 */ /* 0x000fe2000001ff00 */
[----:B------:R-:W-:Y:S01]  /*5bf0*/  @P5 IMAD R4, R93, -0x10, R4 ;  /* 0xfffffff05d045824 */ /* 0x000fe200078e0204 */
[----:B------:R-:W-:Y:S04]  /*5c00*/  CS2R R76, SRZ ;  /* 0x00000000004c7805 */ /* 0x000fe8000001ff00 */
[----:B------:R-:W-:Y:S05]  /*5c10*/  @P1 BRA `(.L_x_97) ;  /* 0x00000000000c1947 */ /* 0x000fea0003800000 */
[----:B------:R-:W-:Y:S04]  /*5c20*/  SHF.L.U32 R5, R89, 0x1f, RZ ;  /* 0x0000001f59057819 */ /* 0x000fe800000006ff */
[----:B------:R-:W2:Y:S02]  /*5c30*/  SYNCS.PHASECHK.TRANS64.TRYWAIT P1, [R2+URZ+0x50], R5 ;  /* 0x00005005020075a7 */ /* 0x000ea400080211ff */
[----:B--2---:R-:W-:Y:S05]  /*5c40*/  @!P1 BRA `(.L_x_98) ;  /* 0x00000024000c9947 */ /* 0x004fea0003800000 */
.L_x_97:
[----:B------:R-:W-:Y:S05]  /*5c50*/  BSYNC B0 ;  /* 0x0000000000007941 */ /* 0x000fea0003800000 */
.L_x_96:
[----:B------:R-:W-:Y:S01]  /*5c60*/  ISETP.NE.AND P1, PT, R103, RZ, PT ;  /* 0x000000ff6700720c */ /* 0x000fe20003f25270 */
[----:B--2---:R-:W-:Y:S02]  /*5c70*/  VIADD R5, R2, 0x60 ;  /* 0x0000006002057836 */ /* 0x004fe40000000000 */
[----:B------:R-:W-:Y:S03]  /*5c80*/  VIADD R90, R90, 0x1 ;  /* 0x000000015a5a7836 */ /* 0x000fe60000000000 */
[----:B-1----:R-:W-:Y:S07]  /*5c90*/  PRMT R0, R0, 0x654, R5 ;  /* 0x0000065400007816 */ /* 0x002fee0000000005 */
[----:B------:R1:W2:Y:S04]  /*5ca0*/  @P1 LDS.128 R72, [R6+UR44+0x200] ;  /* 0x0002002c06481984 */ /* 0x0002a80008000c00 */
[----:B------:R1:W1:Y:S01]  /*5cb0*/  @P1 LDS.128 R76, [R4+0x210] ;  /* 0x00021000044c1984 */ /* 0x0002620000000c00 */
[C---:B------:R-:W-:Y:S01]  /*5cc0*/  ISETP.NE.AND P1, PT, R90.reuse, 0x2, PT ;  /* 0x000000025a00780c */ /* 0x040fe20003f25270 */
[----:B------:R-:W-:Y:S01]  /*5cd0*/  @!PT LDS RZ, [RZ] ;  /* 0x00000000fffff984 */ /* 0x000fe20000000800 */
[----:B------:R-:W-:Y:S01]  /*5ce0*/  @!PT LDS RZ, [RZ] ;  /* 0x00000000fffff984 */ /* 0x000fe20000000800 */
[----:B------:R-:W-:Y:S01]  /*5cf0*/  @!PT LDS RZ, [RZ] ;  /* 0x00000000fffff984 */ /* 0x000fe20000000800 */
[----:B------:R-:W-:Y:S01]  /*5d00*/  @!PT LDS RZ, [RZ] ;  /* 0x00000000fffff984 */ /* 0x000fe20000000800 */
[----:B------:R5:W-:Y:S06]  /*5d10*/  MEMBAR.ALL.CTA ;  /* 0x0000000000007992 */ /* 0x000bec0000008000 */
[----:B-----5:R-:W5:Y:S01]  /*5d20*/  FENCE.VIEW.ASYNC.S ;  /* 0x00000000000073c6 */ /* 0x020f620000000000 */
[----:B------:R-:W-:Y:S01]  /*5d30*/  SEL R90, R90, RZ, P1 ;  /* 0x000000ff5a5a7207 */ /* 0x000fe20000800000 */
[----:B-----5:R5:W-:Y:S02]  /*5d40*/  SYNCS.ARRIVE.TRANS64.RED.A1T0 RZ, [R0+URZ], RZ ;  /* 0x000000ff00ff79a7 */ /* 0x020be400081004ff */
[----:B-----5:R-:W-:Y:S04]  /*5d50*/  SEL R0, RZ, 0x1, P1 ;  /* 0x00000001ff007807 */ /* 0x020fe80000800000 */
[----:B--2---:R-:W-:Y:S02]  /*5d60*/  LOP3.LUT R89, R89, R0, RZ, 0x3c, !PT ;  /* 0x0000000059597212 */ /* 0x004fe400078e3cff */
.L_x_95:
[----:B------:R-:W-:Y:S05]  /*5d70*/  BSYNC B1 ;  /* 0x0000000000017941 */ /* 0x000fea0003800000 */
.L_x_94:
[----:B------:R-:W-:Y:S04]  /*5d80*/  SHF.R.U32.HI R0, RZ, 0x15, R39 ;  /* 0x00000015ff007819 */ /* 0x000fe80000011627 */
[----:B------:R-:W-:Y:S01]  /*5d90*/  LOP3.LUT P1, RZ, R0, 0x3, R85, 0x48, !PT ;  /* 0x0000000300ff7812 */ /* 0x000fe20007824855 */
[----:B------:R-:W-:Y:S01]  /*5da0*/  @!UPT UIADD3 URZ, UPT, UPT, URZ, URZ, URZ ;  /* 0x000000fffffff290 */ /* 0x000fe2000fffe0ff */
[----:B----4-:R-:W-:Y:S11]  /*5db0*/  @P0 BRA `(.L_x_99) ;  /* 0x0000000000080947 */ /* 0x010ff60003800000 */
[----:B------:R-:W2:Y:S02]  /*5dc0*/  SYNCS.PHASECHK.TRANS64.TRYWAIT P0, [R100+URZ+0xa0], R3 ;  /* 0x0000a003640075a7 */ /* 0x000ea400080011ff */
[----:B--2---:R-:W-:Y:S05]  /*5dd0*/  @!P0 BRA `(.L_x_100) ;  /* 0x0000002000bc8947 */ /* 0x004fea0003800000 */
.L_x_99:
[----:B------:R-:W-:Y:S05]  /*5de0*/  @!P1 BRA `(.L_x_101) ;  /* 0x0000000000409947 */ /* 0x000fea0003800000 */
[----:B------:R-:W4:Y:S01]  /*5df0*/  LDCU.64 UR8, c[0x4][0x70] ;  /* 0x01000e00ff0877ac */ /* 0x000f220008000a00 */
[----:B--2---:R-:W-:Y:S01]  /*5e00*/  MOV R3, 0x0 ;  /* 0x0000000000037802 */ /* 0x004fe20000000f00 */
[----:B------:R-:W-:Y:S02]  /*5e10*/  HFMA2 R12, -RZ, RZ, 0, 5.9604644775390625e-08 ;  /* 0x00000001ff0c7431 */ /* 0x000fe400000001ff */
[----:B------:R-:W-:Y:S02]  /*5e20*/  IMAD.MOV.U32 R8, RZ, RZ, 0x192 ;  /* 0x00000192ff087424 */ /* 0x000fe400078e00ff */
[----:B------:R-:W-:Y:S01]  /*5e30*/  IMAD.MOV.U32 R13, RZ, RZ, RZ ;  /* 0x000000ffff0d7224 */ /* 0x000fe200078e00ff */
[----:B------:R-:W2:Y:S01]  /*5e40*/  LDCU.64 UR6, c[0x4][0x78] ;  /* 0x01000f00ff0677ac */ /* 0x000ea20008000a00 */
[----:B------:R-:W3:Y:S01]  /*5e50*/  LDC.64 R2, c[0x4][R3] ;  /* 0x0100000003027b82 */ /* 0x000ee20000000a00 */
[----:B------:R-:W5:Y:S01]  /*5e60*/  LDCU.64 UR4, c[0x4][0x10] ;  /* 0x01000200ff0477ac */ /* 0x000f620008000a00 */
[----:B----4-:R-:W-:Y:S01]  /*5e70*/  MOV R5, UR9 ;  /* 0x0000000900057c02 */ /* 0x010fe20008000f00 */
[----:B-1----:R-:W-:Y:S01]  /*5e80*/  IMAD.U32 R4, RZ, RZ, UR8 ;  /* 0x00000008ff047e24 */ /* 0x002fe2000f8e00ff */
[----:B--2---:R-:W-:Y:S01]  /*5e90*/  MOV R7, UR7 ;  /* 0x0000000700077c02 */ /* 0x004fe20008000f00 */
[----:B------:R-:W-:Y:S01]  /*5ea0*/  IMAD.U32 R6, RZ, RZ, UR6 ;  /* 0x00000006ff067e24 */ /* 0x000fe2000f8e00ff */
[----:B-----5:R-:W-:Y:S01]  /*5eb0*/  MOV R11, UR5 ;  /* 0x00000005000b7c02 */ /* 0x020fe20008000f00 */
[----:B------:R-:W-:Y:S02]  /*5ec0*/  IMAD.U32 R10, RZ, RZ, UR4 ;  /* 0x00000004ff0a7e24 */ /* 0x000fe4000f8e00ff */
[----:B------:R-:W-:Y:S07]  /*5ed0*/  LEPC R20, `(.L_x_101) ;  /* 0x000000001014794e */ /* 0x000fee0000000000 */
[----:B---3--:R-:W-:Y:S05]  /*5ee0*/  CALL.ABS.NOINC R2 ;  /* 0x0000000002007343 */ /* 0x008fea0003c00000 */
.L_x_101:
[-C--:B------:R-:W-:Y:S01]  /*5ef0*/  F2FP.F16.E4M3.UNPACK_B R42, R72.reuse ;  /* 0x00000048ff2a723e */ /* 0x080fe200020006ff */
[----:B------:R-:W-:Y:S05]  /*5f00*/  WARPSYNC.ALL ;  /* 0x0000000000007948 */ /* 0x000fea0003800000 */
[----:B------:R-:W-:Y:S01]  /*5f10*/  R2UR UR4, R39 ;  /* 0x00000000270472ca */ /* 0x000fe200000e0000 */
[--C-:B------:R-:W-:Y:S01]  /*5f20*/  HADD2.F32 R40, -RZ, R42.reuse.H0_H0 ;  /* 0x2000002aff287230 */ /* 0x100fe20000004100 */
[----:B------:R-:W-:Y:S01]  /*5f30*/  F2FP.F16.E4M3.UNPACK_B R43, R72.H1 ;  /* 0x00000048ff2b723e */ /* 0x000fe200030006ff */
[----:B------:R-:W-:Y:S01]  /*5f40*/  HADD2.F32 R42, -RZ, R42.H1_H1 ;  /* 0x3000002aff2a7230 */ /* 0x000fe20000004100 */
[-C--:B------:R-:W-:Y:S01]  /*5f50*/  F2FP.F16.E4M3.UNPACK_B R45, R73.reuse ;  /* 0x00000049ff2d723e */ /* 0x080fe200020006ff */
[----:B------:R-:W-:Y:S01]  /*5f60*/  BSSY.RECONVERGENT B0, `(.L_x_102) ;  /* 0x0000099000007945 */ /* 0x000fe20003800200 */
[----:B------:R-:W-:Y:S01]  /*5f70*/  F2FP.F16.E4M3.UNPACK_B R47, R73.H1 ;  /* 0x00000049ff2f723e */ /* 0x000fe200030006ff */
[--C-:B------:R-:W-:Y:S01]  /*5f80*/  HADD2.F32 R44, -RZ, R43.reuse.H0_H0 ;  /* 0x2000002bff2c7230 */ /* 0x100fe20000004100 */
[-C--:B------:R-:W-:Y:S01]  /*5f90*/  F2FP.F16.E4M3.UNPACK_B R49, R74.reuse ;  /* 0x0000004aff31723e */ /* 0x080fe200020006ff */
[----:B------:R-:W-:Y:S01]  /*5fa0*/  HADD2.F32 R46, -RZ, R43.H1_H1 ;  /* 0x3000002bff2e7230 */ /* 0x000fe20000004100 */
[----:B------:R-:W-:Y:S01]  /*5fb0*/  F2FP.F16.E4M3.UNPACK_B R51, R74.H1 ;  /* 0x0000004aff33723e */ /* 0x000fe200030006ff */
[--C-:B------:R-:W-:Y:S01]  /*5fc0*/  HADD2.F32 R43, -RZ, R45.reuse.H0_H0 ;  /* 0x2000002dff2b7230 */ /* 0x100fe20000004100 */
[-C--:B------:R-:W-:Y:S01]  /*5fd0*/  F2FP.F16.E4M3.UNPACK_B R53, R75.reuse ;  /* 0x0000004bff35723e */ /* 0x080fe200020006ff */
[----:B-1----:R-:W-:Y:S01]  /*5fe0*/  LDTM.16dp32bit_t0_t15.x32 R4, tmem[UR4] ;  /* 0x00000004000479ee */ /* 0x002fe20008a80000 */
[----:B------:R-:W3:Y:S01]  /*5ff0*/  LDTM.16dp32bit_t16_t31.x32 R4, tmem[UR4+0x20] ;  /* 0x00002004000479ee */ /* 0x000ee20008aa0000 */
[----:B------:R-:W-:Y:S01]  /*6000*/  ISETP.NE.AND P6, PT, R96, RZ, PT ;  /* 0x000000ff6000720c */ /* 0x000fe20003fc5270 */
[----:B------:R-:W-:Y:S01]  /*6010*/  HADD2.F32 R48, -RZ, R45.H1_H1 ;  /* 0x3000002dff307230 */ /* 0x000fe20000004100 */
[----:B------:R-:W-:Y:S01]  /*6020*/  IADD3 R109, PT, PT, R71, UR44, RZ ;  /* 0x0000002c476d7c10 */ /* 0x000fe2000fffe0ff */
[----:B------:R-:W-:Y:S01]  /*6030*/  HADD2.F32 R52, -RZ, R49.H1_H1 ;  /* 0x30000031ff347230 */ /* 0x000fe20000004100 */
[----:B------:R-:W-:Y:S01]  /*6040*/  SHF.L.U32 R108, R88, 0x4, RZ ;  /* 0x00000004586c7819 */ /* 0x000fe200000006ff */
[----:B------:R-:W-:Y:S01]  /*6050*/  HADD2.F32 R56, -RZ, R53.H1_H1 ;  /* 0x30000035ff387230 */ /* 0x000fe20000004100 */
[----:B------:R-:W-:Y:S01]  /*6060*/  F2FP.F16.E4M3.UNPACK_B R55, R75.H1 ;  /* 0x0000004bff37723e */ /* 0x000fe200030006ff */
[--C-:B------:R-:W-:Y:S01]  /*6070*/  HADD2.F32 R45, -RZ, R47.reuse.H0_H0 ;  /* 0x2000002fff2d7230 */ /* 0x100fe20000004100 */
[----:B------:R-:W-:Y:S01]  /*6080*/  IADD3 R101, PT, PT, R109, R108, RZ ;  /* 0x0000006c6d657210 */ /* 0x000fe20007ffe0ff */
[----:B------:R-:W-:Y:S01]  /*6090*/  HADD2.F32 R50, -RZ, R47.H1_H1 ;  /* 0x3000002fff327230 */ /* 0x000fe20000004100 */
[-C--:B------:R-:W-:Y:S01]  /*60a0*/  F2FP.F16.E4M3.UNPACK_B R57, R76.reuse ;  /* 0x0000004cff39723e */ /* 0x080fe200020006ff */
[----:B------:R-:W-:Y:S01]  /*60b0*/  HADD2.F32 R47, -RZ, R49.H0_H0 ;  /* 0x20000031ff2f7230 */ /* 0x000fe20000004100 */
[----:B------:R-:W-:Y:S01]  /*60c0*/  F2FP.F16.E4M3.UNPACK_B R59, R76.H1 ;  /* 0x0000004cff3b723e */ /* 0x000fe200030006ff */
[----:B------:R-:W-:Y:S01]  /*60d0*/  HADD2.F32 R49, -RZ, R51.H0_H0 ;  /* 0x20000033ff317230 */ /* 0x000fe20000004100 */
[-C--:B------:R-:W-:Y:S01]  /*60e0*/  F2FP.F16.E4M3.UNPACK_B R61, R77.reuse ;  /* 0x0000004dff3d723e */ /* 0x080fe200020006ff */
[----:B------:R-:W-:Y:S01]  /*60f0*/  HADD2.F32 R60, -RZ, R57.H1_H1 ;  /* 0x30000039ff3c7230 */ /* 0x000fe20000004100 */
[----:B------:R-:W-:Y:S01]  /*6100*/  F2FP.F16.E4M3.UNPACK_B R63, R77.H1 ;  /* 0x0000004dff3f723e */ /* 0x000fe200030006ff */
[----:B------:R-:W-:Y:S01]  /*6110*/  HADD2.F32 R54, -RZ, R51.H1_H1 ;  /* 0x30000033ff367230 */ /* 0x000fe20000004100 */
[-C--:B------:R-:W-:Y:S01]  /*6120*/  F2FP.F16.E4M3.UNPACK_B R65, R78.reuse ;  /* 0x0000004eff41723e */ /* 0x080fe200020006ff */
[----:B------:R-:W-:Y:S01]  /*6130*/  HADD2.F32 R51, -RZ, R53.H0_H0 ;  /* 0x20000035ff337230 */ /* 0x000fe20000004100 */
[----:B------:R-:W-:Y:S01]  /*6140*/  F2FP.F16.E4M3.UNPACK_B R67, R78.H1 ;  /* 0x0000004eff43723e */ /* 0x000fe200030006ff */
[----:B------:R-:W-:Y:S01]  /*6150*/  HADD2.F32 R64, -RZ, R61.H1_H1 ;  /* 0x3000003dff407230 */ /* 0x000fe20000004100 */
[----:B------:R-:W-:Y:S01]  /*6160*/  ISETP.NE.AND P0, PT, R95, RZ, PT ;  /* 0x000000ff5f00720c */ /* 0x000fe20003f05270 */
[C---:B---3--:R-:W-:Y:S01]  /*6170*/  FMUL R0, R38.reuse, R4 ;  /* 0x0000000426007220 */ /* 0x048fe20000400000 */
[C---:B------:R-:W-:Y:S01]  /*6180*/  FMUL R2, R38.reuse, R5 ;  /* 0x0000000526027220 */ /* 0x040fe20000400000 */
[C---:B------:R-:W-:Y:S01]  /*6190*/  FMUL R4, R38.reuse, R8 ;  /* 0x0000000826047220 */ /* 0x040fe20000400000 */
[C---:B------:R-:W-:Y:S01]  /*61a0*/  FMUL R5, R38.reuse, R9 ;  /* 0x0000000926057220 */ /* 0x040fe20000400000 */
[C---:B------:R-:W-:Y:S01]  /*61b0*/  FFMA R0, R41.reuse, R40, R0 ;  /* 0x0000002829007223 */ /* 0x040fe20000000000 */
[C---:B------:R-:W-:Y:S01]  /*61c0*/  FFMA R2, R41.reuse, R42, R2 ;  /* 0x0000002a29027223 */ /* 0x040fe20000000002 */
[C---:B------:R-:W-:Y:S01]  /*61d0*/  FMUL R8, R38.reuse, R12 ;  /* 0x0000000c26087220 */ /* 0x040fe20000400000 */
[C---:B------:R-:W-:Y:S01]  /*61e0*/  FMUL R9, R38.reuse, R13 ;  /* 0x0000000d26097220 */ /* 0x040fe20000400000 */
[C---:B------:R-:W-:Y:S01]  /*61f0*/  FMUL R12, R38.reuse, R16 ;  /* 0x00000010260c7220 */ /* 0x040fe20000400000 */
[C---:B------:R-:W-:Y:S01]  /*6200*/  FMUL R13, R38.reuse, R17 ;  /* 0x00000011260d7220 */ /* 0x040fe20000400000 */
[C---:B------:R-:W-:Y:S01]  /*6210*/  FMUL R16, R38.reuse, R20 ;  /* 0x0000001426107220 */ /* 0x040fe20000400000 */
[C---:B------:R-:W-:Y:S01]  /*6220*/  FMUL R17, R38.reuse, R21 ;  /* 0x0000001526117220 */ /* 0x040fe20000400000 */
[C---:B------:R-:W-:Y:S01]  /*6230*/  FMUL R20, R38.reuse, R24 ;  /* 0x0000001826147220 */ /* 0x040fe20000400000 */
[C---:B------:R-:W-:Y:S01]  /*6240*/  FMUL R21, R38.reuse, R25 ;  /* 0x0000001926157220 */ /* 0x040fe20000400000 */
[----:B------:R-:W-:Y:S02]  /*6250*/  HADD2.F32 R68, -RZ, R65.H1_H1 ;  /* 0x30000041ff447230 */ /* 0x000fe40000004100 */
[C---:B------:R-:W-:Y:S01]  /*6260*/  FMUL R24, R38.reuse, R28 ;  /* 0x0000001c26187220 */ /* 0x040fe20000400000 */
[C---:B------:R-:W-:Y:S01]  /*6270*/  FMUL R25, R38.reuse, R29 ;  /* 0x0000001d26197220 */ /* 0x040fe20000400000 */
[C---:B------:R-:W-:Y:S01]  /*6280*/  FMUL R28, R38.reuse, R32 ;  /* 0x00000020261c7220 */ /* 0x040fe20000400000 */
[C---:B------:R-:W-:Y:S01]  /*6290*/  FMUL R29, R38.reuse, R33 ;  /* 0x00000021261d7220 */ /* 0x040fe20000400000 */
[C---:B--2---:R-:W-:Y:S01]  /*62a0*/  FMUL R3, R38.reuse, R6 ;  /* 0x0000000626037220 */ /* 0x044fe20000400000 */
[C---:B------:R-:W-:Y:S01]  /*62b0*/  FMUL R7, R38.reuse, R7 ;  /* 0x0000000726077220 */ /* 0x040fe20000400000 */
[C---:B------:R-:W-:Y:S01]  /*62c0*/  FMUL R6, R38.reuse, R10 ;  /* 0x0000000a26067220 */ /* 0x040fe20000400000 */
[C---:B------:R-:W-:Y:S01]  /*62d0*/  FMUL R11, R38.reuse, R11 ;  /* 0x0000000b260b7220 */ /* 0x040fe20000400000 */
[C---:B------:R-:W-:Y:S01]  /*62e0*/  FFMA R3, R41.reuse, R44, R3 ;  /* 0x0000002c29037223 */ /* 0x040fe20000000003 */
[C---:B------:R-:W-:Y:S01]  /*62f0*/  FFMA R7, R41.reuse, R46, R7 ;  /* 0x0000002e29077223 */ /* 0x040fe20000000007 */
[C---:B------:R-:W-:Y:S01]  /*6300*/  FFMA R4, R41.reuse, R43, R4 ;  /* 0x0000002b29047223 */ /* 0x040fe20000000004 */
[----:B------:R-:W-:Y:S01]  /*6310*/  F2FP.F16.E4M3.UNPACK_B R40, R79 ;  /* 0x0000004fff28723e */ /* 0x000fe200020006ff */
[C---:B------:R-:W-:Y:S01]  /*6320*/  FFMA R5, R41.reuse, R48, R5 ;  /* 0x0000003029057223 */ /* 0x040fe20000000005 */
[C---:B------:R-:W-:Y:S01]  /*6330*/  FFMA R6, R41.reuse, R45, R6 ;  /* 0x0000002d29067223 */ /* 0x040fe20000000006 */
[----:B------:R-:W-:Y:S01]  /*6340*/  F2FP.F16.E4M3.UNPACK_B R42, R79.H1 ;  /* 0x0000004fff2a723e */ /* 0x000fe200030006ff */
[C---:B------:R-:W-:Y:S01]  /*6350*/  FFMA R11, R41.reuse, R50, R11 ;  /* 0x00000032290b7223 */ /* 0x040fe2000000000b */
[----:B------:R-:W-:Y:S01]  /*6360*/  FFMA R8, R41, R47, R8 ;  /* 0x0000002f29087223 */ /* 0x000fe20000000008 */
[----:B------:R-:W-:Y:S01]  /*6370*/  F2FP.SATFINITE.E4M3.F32.PACK_AB_MERGE_C R97, R7, R3, RZ ;  /* 0x000000030761723e */ /* 0x000fe200048070ff */
[C---:B------:R-:W-:Y:S01]  /*6380*/  FFMA R9, R41.reuse, R52, R9 ;  /* 0x0000003429097223 */ /* 0x040fe20000000009 */
[----:B------:R-:W-:Y:S01]  /*6390*/  FMUL R10, R38, R14 ;  /* 0x0000000e260a7220 */ /* 0x000fe20000400000 */
[----:B------:R-:W-:Y:S01]  /*63a0*/  LEA R109, R90, UR44, 0x3 ;  /* 0x0000002c5a6d7c11 */ /* 0x000fe2000f8e18ff */
[----:B------:R-:W-:Y:S01]  /*63b0*/  FMUL R15, R38, R15 ;  /* 0x0000000f260f7220 */ /* 0x000fe20000400000 */
[--C-:B------:R-:W-:Y:S01]  /*63c0*/  HADD2.F32 R53, -RZ, R55.reuse.H0_H0 ;  /* 0x20000037ff357230 */ /* 0x100fe20000004100 */
[----:B------:R-:W-:Y:S01]  /*63d0*/  F2FP.SATFINITE.E4M3.F32.PACK_AB_MERGE_C R96, R2, R0, R97 ;  /* 0x000000000260723e */ /* 0x000fe20004807061 */
[----:B------:R-:W-:Y:S01]  /*63e0*/  FFMA R10, R41, R49, R10 ;  /* 0x00000031290a7223 */ /* 0x000fe2000000000a */
[----:B------:R-:W-:Y:S01]  /*63f0*/  F2FP.SATFINITE.E4M3.F32.PACK_AB_MERGE_C R97, R11, R6, RZ ;  /* 0x000000060b61723e */ /* 0x000fe200048070ff */
[C---:B------:R-:W-:Y:S01]  /*6400*/  FFMA R15, R41.reuse, R54, R15 ;  /* 0x00000036290f7223 */ /* 0x040fe2000000000f */
[C---:B------:R-:W-:Y:S01]  /*6410*/  FFMA R12, R41.reuse, R51, R12 ;  /* 0x00000033290c7223 */ /* 0x040fe2000000000c */
[----:B------:R-:W-:Y:S01]  /*6420*/  FFMA R13, R41, R56, R13 ;  /* 0x00000038290d7223 */ /* 0x000fe2000000000d */
[----:B------:R-:W-:Y:S01]  /*6430*/  F2FP.SATFINITE.E4M3.F32.PACK_AB_MERGE_C R97, R5, R4, R97 ;  /* 0x000000040561723e */ /* 0x000fe20004807061 */
[----:B------:R-:W-:Y:S01]  /*6440*/  HADD2.F32 R58, -RZ, R55.H1_H1 ;  /* 0x30000037ff3a7230 */ /* 0x000fe20000004100 */
[----:B------:R-:W-:Y:S01]  /*6450*/  F2FP.SATFINITE.E4M3.F32.PACK_AB_MERGE_C R98, R15, R10, RZ ;  /* 0x0000000a0f62723e */ /* 0x000fe200048070ff */
[----:B------:R-:W-:Y:S02]  /*6460*/  HADD2.F32 R55, -RZ, R57.H0_H0 ;  /* 0x20000039ff377230 */ /* 0x000fe40000004100 */
[C---:B------:R-:W-:Y:S01]  /*6470*/  FMUL R14, R38.reuse, R18 ;  /* 0x00000012260e7220 */ /* 0x040fe20000400000 */
[C---:B------:R-:W-:Y:S01]  /*6480*/  FMUL R19, R38.reuse, R19 ;  /* 0x0000001326137220 */ /* 0x040fe20000400000 */
[--C-:B------:R-:W-:Y:S02]  /*6490*/  HADD2.F32 R57, -RZ, R59.reuse.H0_H0 ;  /* 0x2000003bff397230 */ /* 0x100fe40000004100 */
[C---:B------:R-:W-:Y:S01]  /*64a0*/  FMUL R18, R38.reuse, R22 ;  /* 0x0000001626127220 */ /* 0x040fe20000400000 */
[C---:B------:R-:W-:Y:S01]  /*64b0*/  FFMA R14, R41.reuse, R53, R14 ;  /* 0x00000035290e7223 */ /* 0x040fe2000000000e */
[----:B------:R-:W-:Y:S02]  /*64c0*/  HADD2.F32 R62, -RZ, R59.H1_H1 ;  /* 0x3000003bff3e7230 */ /* 0x000fe40000004100 */
[C---:B------:R-:W-:Y:S01]  /*64d0*/  FFMA R19, R41.reuse, R58, R19 ;  /* 0x0000003a29137223 */ /* 0x040fe20000000013 */
[----:B------:R-:W-:Y:S02]  /*64e0*/  HADD2.F32 R59, -RZ, R61.H0_H0 ;  /* 0x2000003dff3b7230 */ /* 0x000fe40000004100 */
[C---:B------:R-:W-:Y:S01]  /*64f0*/  FMUL R23, R38.reuse, R23 ;  /* 0x0000001726177220 */ /* 0x040fe20000400000 */
[C---:B------:R-:W-:Y:S01]  /*6500*/  FFMA R16, R41.reuse, R55, R16 ;  /* 0x0000003729107223 */ /* 0x040fe20000000010 */
[C---:B------:R-:W-:Y:S01]  /*6510*/  FFMA R17, R41.reuse, R60, R17 ;  /* 0x0000003c29117223 */ /* 0x040fe20000000011 */
[--C-:B------:R-:W-:Y:S02]  /*6520*/  HADD2.F32 R61, -RZ, R63.reuse.H0_H0 ;  /* 0x2000003fff3d7230 */ /* 0x100fe40000004100 */
[C---:B------:R-:W-:Y:S01]  /*6530*/  FFMA R18, R41.reuse, R57, R18 ;  /* 0x0000003929127223 */ /* 0x040fe20000000012 */
[----:B------:R-:W-:Y:S02]  /*6540*/  HADD2.F32 R66, -RZ, R63.H1_H1 ;  /* 0x3000003fff427230 */ /* 0x000fe40000004100 */
[C---:B------:R-:W-:Y:S01]  /*6550*/  FMUL R22, R38.reuse, R26 ;  /* 0x0000001a26167220 */ /* 0x040fe20000400000 */
[----:B------:R-:W-:Y:S02]  /*6560*/  HADD2.F32 R63, -RZ, R65.H0_H0 ;  /* 0x20000041ff3f7230 */ /* 0x000fe40000004100 */
[C---:B------:R-:W-:Y:S01]  /*6570*/  FFMA R23, R41.reuse, R62, R23 ;  /* 0x0000003e29177223 */ /* 0x040fe20000000017 */
[C---:B------:R-:W-:Y:S01]  /*6580*/  FMUL R27, R38.reuse, R27 ;  /* 0x0000001b261b7220 */ /* 0x040fe20000400000 */
[C---:B------:R-:W-:Y:S01]  /*6590*/  FFMA R20, R41.reuse, R59, R20 ;  /* 0x0000003b29147223 */ /* 0x040fe20000000014 */
[C---:B------:R-:W-:Y:S01]  /*65a0*/  FFMA R21, R41.reuse, R64, R21 ;  /* 0x0000004029157223 */ /* 0x040fe20000000015 */
[--C-:B------:R-:W-:Y:S02]  /*65b0*/  HADD2.F32 R65, -RZ, R67.reuse.H0_H0 ;  /* 0x20000043ff417230 */ /* 0x100fe40000004100 */
[C---:B------:R-:W-:Y:S01]  /*65c0*/  FFMA R22, R41.reuse, R61, R22 ;  /* 0x0000003d29167223 */ /* 0x040fe20000000016 */
[----:B------:R-:W-:Y:S02]  /*65d0*/  HADD2.F32 R70, -RZ, R67.H1_H1 ;  /* 0x30000043ff467230 */ /* 0x000fe40000004100 */
[C---:B------:R-:W-:Y:S01]  /*65e0*/  FMUL R26, R38.reuse, R30 ;  /* 0x0000001e261a7220 */ /* 0x040fe20000400000 */
[--C-:B------:R-:W-:Y:S02]  /*65f0*/  HADD2.F32 R67, -RZ, R40.reuse.H0_H0 ;  /* 0x20000028ff437230 */ /* 0x100fe40000004100 */
[C---:B------:R-:W-:Y:S01]  /*6600*/  FFMA R27, R41.reuse, R66, R27 ;  /* 0x00000042291b7223 */ /* 0x040fe2000000001b */
[C---:B------:R-:W-:Y:S01]  /*6610*/  FMUL R31, R38.reuse, R31 ;  /* 0x0000001f261f7220 */ /* 0x040fe20000400000 */
[C---:B------:R-:W-:Y:S01]  /*6620*/  FFMA R24, R41.reuse, R63, R24 ;  /* 0x0000003f29187223 */ /* 0x040fe20000000018 */
[----:B------:R-:W-:Y:S02]  /*6630*/  HADD2.F32 R40, -RZ, R40.H1_H1 ;  /* 0x30000028ff287230 */ /* 0x000fe40000004100 */
[C---:B------:R-:W-:Y:S01]  /*6640*/  FFMA R25, R41.reuse, R68, R25 ;  /* 0x0000004429197223 */ /* 0x040fe20000000019 */
[--C-:B------:R-:W-:Y:S02]  /*6650*/  HADD2.F32 R69, -RZ, R42.reuse.H0_H0 ;  /* 0x2000002aff457230 */ /* 0x100fe40000004100 */
[C---:B------:R-:W-:Y:S01]  /*6660*/  FFMA R26, R41.reuse, R65, R26 ;  /* 0x00000041291a7223 */ /* 0x040fe2000000001a */
[----:B------:R-:W-:Y:S02]  /*6670*/  HADD2.F32 R42, -RZ, R42.H1_H1 ;  /* 0x3000002aff2a7230 */ /* 0x000fe40000004100 */
[C---:B------:R-:W-:Y:S01]  /*6680*/  FMUL R30, R38.reuse, R34 ;  /* 0x00000022261e7220 */ /* 0x040fe20000400000 */
[----:B------:R-:W-:Y:S01]  /*6690*/  FFMA R31, R41, R70, R31 ;  /* 0x00000046291f7223 */ /* 0x000fe2000000001f */
[----:B------:R-:W-:Y:S01]  /*66a0*/  FMUL R35, R38, R35 ;  /* 0x0000002326237220 */ /* 0x000fe20000400000 */
[----:B------:R-:W-:Y:S01]  /*66b0*/  F2FP.SATFINITE.E4M3.F32.PACK_AB_MERGE_C R99, R19, R14, RZ ;  /* 0x0000000e1363723e */ /* 0x000fe200048070ff */
[C---:B------:R-:W-:Y:S01]  /*66c0*/  FFMA R28, R41.reuse, R67, R28 ;  /* 0x00000043291c7223 */ /* 0x040fe2000000001c */
[C---:B------:R-:W-:Y:S01]  /*66d0*/  FFMA R29, R41.reuse, R40, R29 ;  /* 0x00000028291d7223 */ /* 0x040fe2000000001d */
[C---:B------:R-:W-:Y:S01]  /*66e0*/  FFMA R30, R41.reuse, R69, R30 ;  /* 0x00000045291e7223 */ /* 0x040fe2000000001e */
[----:B------:R-:W-:Y:S01]  /*66f0*/  FFMA R35, R41, R42, R35 ;  /* 0x0000002a29237223 */ /* 0x000fe20000000023 */
[----:B------:R-:W-:Y:S02]  /*6700*/  F2FP.SATFINITE.E4M3.F32.PACK_AB_MERGE_C R98, R9, R8, R98 ;  /* 0x000000080962723e */ /* 0x000fe40004807062 */
[----:B------:R-:W-:Y:S02]  /*6710*/  F2FP.SATFINITE.E4M3.F32.PACK_AB_MERGE_C R99, R13, R12, R99 ;  /* 0x0000000c0d63723e */ /* 0x000fe40004807063 */
[----:B------:R-:W-:Y:S02]  /*6720*/  F2FP.SATFINITE.E4M3.F32.PACK_AB_MERGE_C R104, R23, R18, RZ ;  /* 0x000000121768723e */ /* 0x000fe400048070ff */
[----:B------:R-:W-:Y:S01]  /*6730*/  F2FP.SATFINITE.E4M3.F32.PACK_AB_MERGE_C R105, R27, R22, RZ ;  /* 0x000000161b69723e */ /* 0x000fe200048070ff */
[----:B------:R1:W-:Y:S01]  /*6740*/  STS.128 [R71+UR44+0x2200], R96 ;  /* 0x0022006047007988 */ /* 0x0003e20008000c2c */
[----:B------:R-:W-:Y:S02]  /*6750*/  F2FP.SATFINITE.E4M3.F32.PACK_AB_MERGE_C R110, R31, R26, RZ ;  /* 0x0000001a1f6e723e */ /* 0x000fe400048070ff */
[----:B------:R-:W-:Y:S02]  /*6760*/  F2FP.SATFINITE.E4M3.F32.PACK_AB_MERGE_C R111, R35, R30, RZ ;  /* 0x0000001e236f723e */ /* 0x000fe400048070ff */
[----:B------:R-:W-:Y:S02]  /*6770*/  F2FP.SATFINITE.E4M3.F32.PACK_AB_MERGE_C R104, R17, R16, R104 ;  /* 0x000000101168723e */ /* 0x000fe40004807068 */
[----:B------:R-:W-:Y:S02]  /*6780*/  F2FP.SATFINITE.E4M3.F32.PACK_AB_MERGE_C R105, R21, R20, R105 ;  /* 0x000000141569723e */ /* 0x000fe40004807069 */
[----:B------:R-:W-:Y:S02]  /*6790*/  F2FP.SATFINITE.E4M3.F32.PACK_AB_MERGE_C R106, R25, R24, R110 ;  /* 0x00000018196a723e */ /* 0x000fe4000480706e */
[----:B------:R-:W-:Y:S02]  /*67a0*/  F2FP.SATFINITE.E4M3.F32.PACK_AB_MERGE_C R107, R29, R28, R111 ;  /* 0x0000001c1d6b723e */ /* 0x000fe4000480706f */
[----:B------:R-:W-:Y:S03]  /*67b0*/  @P6 SHF.L.U32 R110, R89, 0x1f, RZ ;  /* 0x0000001f596e6819 */ /* 0x000fe600000006ff */
[----:B------:R1:W-:Y:S01]  /*67c0*/  STS.128 [R101+0x2210], R104 ;  /* 0x0022106865007388 */ /* 0x0003e20000000c00 */
[----:B------:R-:W-:Y:S01]  /*67d0*/  @!PT LDS RZ, [RZ] ;  /* 0x00000000fffff984 */ /* 0x000fe20000000800 */
[----:B------:R-:W-:Y:S01]  /*67e0*/  @!PT LDS RZ, [RZ] ;  /* 0x00000000fffff984 */ /* 0x000fe20000000800 */
[----:B------:R-:W-:Y:S01]  /*67f0*/  @!PT LDS RZ, [RZ] ;  /* 0x00000000fffff984 */ /* 0x000fe20000000800 */
[----:B------:R-:W-:Y:S01]  /*6800*/  @!PT LDS RZ, [RZ] ;  /* 0x00000000fffff984 */ /* 0x000fe20000000800 */
[----:B------:R2:W-:Y:S07]  /*6810*/  MEMBAR.ALL.CTA ;  /* 0x0000000000007992 */ /* 0x0005ee0000008000 */
[----:B--2---:R-:W2:Y:S02]  /*6820*/  FENCE.VIEW.ASYNC.S ;  /* 0x00000000000073c6 */ /* 0x004ea40000000000 */
[----:B--2---:R-:W-:Y:S06]  /*6830*/  BAR.SYNC.DEFER_BLOCKING 0x1, 0x80 ;  /* 0x0042000000007b1d */ /* 0x004fec0000010000 */
[----:B------:R-:W-:Y:S05]  /*6840*/  @P0 BRA `(.L_x_103) ;  /* 0x0000000000280947 */ /* 0x000fea0003800000 */
[----:B------:R-:W2:Y:S01]  /*6850*/  LDCU.64 UR6, c[0x0][0x348] ;  /* 0x00006900ff0677ac */ /* 0x000ea20008000a00 */
[----:B------:R-:W-:Y:S01]  /*6860*/  UIADD3 UR4, UPT, UPT, UR44, 0x2200, URZ ;  /* 0x000022002c047890 */ /* 0x000fe2000fffe0ff */
[----:B------:R-:W-:Y:S05]  /*6870*/  UMOV UR51, UR36 ;  /* 0x0000002400337c82 */ /* 0x000fea0008000000 */
[----:B------:R-:W-:Y:S04]  /*6880*/  MOV R94, UR4 ;  /* 0x00000004005e7c02 */ /* 0x000fe80008000f00 */
[----:B------:R-:W-:Y:S01]  /*6890*/  R2UR UR48, R94 ;  /* 0x000000005e3072ca */ /* 0x000fe200000e0000 */
[----:B--2---:R-:W-:Y:S04]  /*68a0*/  UIADD3 UR4, UP0, UPT, UR6, 0x680, URZ ;  /* 0x0000068006047890 */ /* 0x004fe8000ff1e0ff */
[----:B------:R-:W-:Y:S09]  /*68b0*/  UIADD3.X UR5, UPT, UPT, URZ, UR7, URZ, UP0, !UPT ;  /* 0x00000007ff057290 */ /* 0x000ff200087fe4ff */
[----:B------:R2:W-:Y:S01]  /*68c0*/  UTMASTG.3D [UR48], [UR4] ;  /* 0x00000030040073b5 */ /* 0x0005e20008010000 */
[----:B------:R0:W-:Y:S01]  /*68d0*/  UTMACMDFLUSH ;  /* 0x00000000000079b7 */ /* 0x0001e20000000000 */
[----:B--2---:R-:W-:Y:S04]  /*68e0*/  DEPBAR.LE SB0, 0x1 ;  /* 0x000080400000791a */ /* 0x004fe80000000000 */
.L_x_103:
[----:B------:R-:W-:Y:S05]  /*68f0*/  BSYNC.RECONVERGENT B0 ;  /* 0x0000000000007941 */ /* 0x000fea0003800200 */
.L_x_102:
[----:B------:R-:W-:Y:S06]  /*6900*/  BAR.SYNC.DEFER_BLOCKING 0x1, 0x80 ;  /* 0x0042000000007b1d */ /* 0x000fec0000010000 */
[----:B------:R-:W2:Y:S01]  /*6910*/  @P6 SYNCS.PHASECHK.TRANS64.TRYWAIT P0, [R109+URZ+0x50], R110 ;  /* 0x0000506e6d0065a7 */ /* 0x000ea200080011ff */
[----:B------:R-:W-:Y:S01]  /*6920*/  BSSY B1, `(.L_x_104) ;  /* 0x0000020000017945 */ /* 0x000fe20003800000 */
[----:B--2---:R-:W-:Y:S03]  /*6930*/  @P6 SEL R102, RZ, 0x1, !P0 ;  /* 0x00000001ff666807 */ /* 0x004fe60004000000 */
[----:B------:R-:W-:Y:S05]  /*6940*/  @!P6 BRA `(.L_x_105) ;  /* 0x000000000074e947 */ /* 0x000fea0003800000 */
[----:B------:R-:W-:Y:S01]  /*6950*/  ISETP.NE.AND P1, PT, R103, RZ, PT ;  /* 0x000000ff6700720c */ /* 0x000fe20003f25270 */
[----:B------:R-:W2:Y:S01]  /*6960*/  S2R R0, SR_CgaCtaId ;  /* 0x0000000000007919 */ /* 0x000ea20000008800 */
[----:B------:R-:W-:Y:S01]  /*6970*/  ISETP.NE.AND P0, PT, R102, RZ, PT ;  /* 0x000000ff6600720c */ /* 0x000fe20003f05270 */
[----:B------:R-:W-:Y:S10]  /*6980*/  BSSY B0, `(.L_x_106) ;  /* 0x0000008000007945 */ /* 0x000ff40003800000 */
[----:B------:R-:W-:Y:S05]  /*6990*/  @P1 IMAD R2, R90, 0x1000, R71 ;  /* 0x000010005a021824 */ /* 0x000fea00078e0247 */
[----:B------:R-:W-:Y:S05]  /*69a0*/  @P1 IADD3 R3, PT, PT, R2, UR44, RZ ;  /* 0x0000002c02031c10 */ /* 0x000fea000fffe0ff */
[----:B------:R-:W-:Y:S01]  /*69b0*/  @P1 IMAD.IADD R3, R3, 0x1, R108 ;  /* 0x0000000103031824 */ /* 0x000fe200078e026c */
[----:B------:R-:W-:Y:S06]  /*69c0*/  @P0 BRA `(.L_x_107) ;  /* 0x00000000000c0947 */ /* 0x000fec0003800000 */
[----:B------:R-:W-:Y:S04]  /*69d0*/  SHF.L.U32 R4, R89, 0x1f, RZ ;  /* 0x0000001f59047819 */ /* 0x000fe800000006ff */
[----:B------:R-:W3:Y:S02]  /*69e0*/  SYNCS.PHASECHK.TRANS64.TRYWAIT P0, [R109+URZ+0x50], R4 ;  /* 0x000050046d0075a7 */ /* 0x000ee400080011ff */
[----:B---3--:R-:W-:Y:S05]  /*69f0*/  @!P0 BRA `(.L_x_108) ;  /* 0x0000001400c88947 */ /* 0x008fea0003800000 */
.L_x_107:
[----:B------:R-:W-:Y:S05]  /*6a00*/  BSYNC B0 ;  /* 0x0000000000007941 */ /* 0x000fea0003800000 */
.L_x_106:
[----:B------:R-:W-:Y:S01]  /*6a10*/  ISETP.NE.AND P0, PT, R103, RZ, PT ;  /* 0x000000ff6700720c */ /* 0x000fe20003f05270 */
[----:B---3--:R-:W-:Y:S02]  /*6a20*/  VIADD R109, R109, 0x60 ;  /* 0x000000606d6d7836 */ /* 0x008fe40000000000 */
[----:B------:R-:W-:Y:S03]  /*6a30*/  VIADD R90, R90, 0x1 ;  /* 0x000000015a5a7836 */ /* 0x000fe60000000000 */
[----:B--2---:R-:W-:Y:S07]  /*6a40*/  PRMT R0, R0, 0x654, R109 ;  /* 0x0000065400007816 */ /* 0x004fee000000006d */
[----:B------:R2:W3:Y:S04]  /*6a50*/  @P0 LDS.128 R72, [R2+UR44+0x200] ;  /* 0x0002002c02480984 */ /* 0x0004e80008000c00 */
[----:B------:R2:W4:Y:S01]  /*6a60*/  @P0 LDS.128 R76, [R3+0x210] ;  /* 0x00021000034c0984 */ /* 0x0005220000000c00 */
        /* <DEDUP_REMOVED lines=10> */
[----:B--23--:R-:W-:Y:S02]  /*6b10*/  LOP3.LUT R89, R89, R0, RZ, 0x3c, !PT ;  /* 0x0000000059597212 */ /* 0x00cfe400078e3cff */
.L_x_105:
[----:B------:R-:W-:Y:S05]  /*6b20*/  BSYNC B1 ;  /* 0x0000000000017941 */ /* 0x000fea0003800000 */
.L_x_104:
[----:B------:R-:W-:Y:S05]  /*6b30*/  VIADD R0, R39, 0x40 ;  /* 0x0000004027007836 */ /* 0x000fea0000000000 */
[----:B------:R-:W-:Y:S04]  /*6b40*/  SHF.R.U32.HI R0, RZ, 0x15, R0 ;  /* 0x00000015ff007819 */ /* 0x000fe80000011600 */
[----:B------:R-:W-:Y:S11]  /*6b50*/  LOP3.LUT P0, RZ, R0, 0x3, R85, 0x48, !PT ;  /* 0x0000000300ff7812 */ /* 0x000ff60007804855 */
[----:B------:R-:W-:Y:S02]  /*6b60*/  @!UPT UIADD3 URZ, UPT, UPT, URZ, URZ, URZ ;  /* 0x000000fffffff290 */ /* 0x000fe4000fffe0ff */
[----:B------:R-:W-:Y:S05]  /*6b70*/  @!P0 BRA `(.L_x_109) ;  /* 0x0000000000408947 */ /* 0x000fea0003800000 */
[----:B------:R-:W2:Y:S01]  /*6b80*/  LDCU.64 UR8, c[0x4][0x70] ;  /* 0x01000e00ff0877ac */ /* 0x000ea20008000a00 */
[----:B------:R-:W-:Y:S01]  /*6b90*/  MOV R3, 0x0 ;  /* 0x0000000000037802 */ /* 0x000fe20000000f00 */
[----:B------:R-:W-:Y:S02]  /*6ba0*/  HFMA2 R12, -RZ, RZ, 0, 5.9604644775390625e-08 ;  /* 0x00000001ff0c7431 */ /* 0x000fe400000001ff */
[----:B------:R-:W-:Y:S02]  /*6bb0*/  IMAD.MOV.U32 R8, RZ, RZ, 0x192 ;  /* 0x00000192ff087424 */ /* 0x000fe400078e00ff */
[----:B------:R-:W-:Y:S01]  /*6bc0*/  IMAD.MOV.U32 R13, RZ, RZ, RZ ;  /* 0x000000ffff0d7224 */ /* 0x000fe200078e00ff */
[----:B------:R-:W3:Y:S01]  /*6bd0*/  LDCU.64 UR6, c[0x4][0x78] ;  /* 0x01000f00ff0677ac */ /* 0x000ee20008000a00 */
[----:B------:R-:W1:Y:S01]  /*6be0*/  LDC.64 R2, c[0x4][R3] ;  /* 0x0100000003027b82 */ /* 0x000e620000000a00 */
[----:B------:R-:W5:Y:S01]  /*6bf0*/  LDCU.64 UR4, c[0x4][0x10] ;  /* 0x01000200ff0477ac */ /* 0x000f620008000a00 */
[----:B--2---:R-:W-:Y:S01]  /*6c00*/  MOV R5, UR9 ;  /* 0x0000000900057c02 */ /* 0x004fe20008000f00 */
[----:B------:R-:W-:Y:S01]  /*6c10*/  IMAD.U32 R4, RZ, RZ, UR8 ;  /* 0x00000008ff047e24 */ /* 0x000fe2000f8e00ff */
[----:B---3--:R-:W-:Y:S01]  /*6c20*/  MOV R7, UR7 ;  /* 0x0000000700077c02 */ /* 0x008fe20008000f00 */
[----:B------:R-:W-:Y:S01]  /*6c30*/  IMAD.U32 R6, RZ, RZ, UR6 ;  /* 0x00000006ff067e24 */ /* 0x000fe2000f8e00ff */
[----:B-----5:R-:W-:Y:S01]  /*6c40*/  MOV R11, UR5 ;  /* 0x00000005000b7c02 */ /* 0x020fe20008000f00 */
[----:B------:R-:W-:Y:S02]  /*6c50*/  IMAD.U32 R10, RZ, RZ, UR4 ;  /* 0x00000004ff0a7e24 */ /* 0x000fe4000f8e00ff */
[----:B------:R-:W-:Y:S07]  /*6c60*/  LEPC R20, `(.L_x_109) ;  /* 0x000000001014794e */ /* 0x000fee0000000000 */
[----:B-1--4-:R-:W-:Y:S05]  /*6c70*/  CALL.ABS.NOINC R2 ;  /* 0x0000000002007343 */ /* 0x012fea0003c00000 */
.L_x_109:
[----:B------:R-:W-:Y:S01]  /*6c80*/  ISETP.NE.AND P0, PT, R95, RZ, PT ;  /* 0x000000ff5f00720c */ /* 0x000fe20003f05270 */
[----:B------:R-:W-:Y:S05]  /*6c90*/  WARPSYNC.ALL ;  /* 0x0000000000007948 */ /* 0x000fea0003800000 */
[----:B------:R-:W-:Y:S01]  /*6ca0*/  R2UR UR4, R39 ;  /* 0x00000000270472ca */ /* 0x000fe200000e0000 */
[----:B------:R-:W2:Y:S01]  /*6cb0*/  S2UR UR6, SR_CgaCtaId ;  /* 0x00000000000679c3 */ /* 0x000ea20000008800 */
[-C--:B------:R-:W-:Y:S01]  /*6cc0*/  F2FP.F16.E4M3.UNPACK_B R42, R72.reuse ;  /* 0x00000048ff2a723e */ /* 0x080fe200020006ff */
[----:B------:R-:W-:Y:S01]  /*6cd0*/  BSSY.RECONVERGENT B0, `(.L_x_110) ;  /* 0x000009c000007945 */ /* 0x000fe20003800200 */
[----:B------:R-:W-:Y:S02]  /*6ce0*/  F2FP.F16.E4M3.UNPACK_B R72, R72.H1 ;  /* 0x00000048ff48723e */ /* 0x000fe400030006ff */
[-C--:B------:R-:W-:Y:S01]  /*6cf0*/  F2FP.F16.E4M3.UNPACK_B R46, R73.reuse ;  /* 0x00000049ff2e723e */ /* 0x080fe200020006ff */
[--C-:B------:R-:W-:Y:S01]  /*6d00*/  HADD2.F32 R40, -RZ, R42.reuse.H0_H0 ;  /* 0x2000002aff287230 */ /* 0x100fe20000004100 */
[----:B------:R-:W-:Y:S01]  /*6d10*/  F2FP.F16.E4M3.UNPACK_B R73, R73.H1 ;  /* 0x00000049ff49723e */ /* 0x000fe200030006ff */
[----:B------:R-:W-:Y:S01]  /*6d20*/  HADD2.F32 R42, -RZ, R42.H1_H1 ;  /* 0x3000002aff2a7230 */ /* 0x000fe20000004100 */
[-C--:B------:R-:W-:Y:S01]  /*6d30*/  F2FP.F16.E4M3.UNPACK_B R50, R74.reuse ;  /* 0x0000004aff32723e */ /* 0x080fe200020006ff */
[----:B------:R-:W-:Y:S01]  /*6d40*/  HADD2.F32 R43, -RZ, R72.H0_H0 ;  /* 0x20000048ff2b7230 */ /* 0x000fe20000004100 */
[----:B------:R-:W-:Y:S01]  /*6d50*/  F2FP.F16.E4M3.UNPACK_B R74, R74.H1 ;  /* 0x0000004aff4a723e */ /* 0x000fe200030006ff */
[----:B------:R-:W-:Y:S01]  /*6d60*/  LDTM.16dp32bit_t0_t15.x32 R4, tmem[UR4+0x40] ;  /* 0x00004004000479ee */ /* 0x000fe20008a80000 */
[----:B------:R-:W3:Y:S01]  /*6d70*/  LDTM.16dp32bit_t16_t31.x32 R4, tmem[UR4+0x60] ;  /* 0x00006004000479ee */ /* 0x000ee20008aa0000 */
[----:B------:R-:W-:Y:S01]  /*6d80*/  NOP ;  /* 0x0000000000007918 */ /* 0x000fe20000000000 */
[--C-:B------:R-:W-:Y:S01]  /*6d90*/  HADD2.F32 R45, -RZ, R46.reuse.H0_H0 ;  /* 0x2000002eff2d7230 */ /* 0x100fe20000004100 */
[----:B------:R-:W-:Y:S01]  /*6da0*/  R2UR UR5, R100 ;  /* 0x00000000640572ca */ /* 0x000fe200000e0000 */
[----:B------:R-:W-:Y:S01]  /*6db0*/  HADD2.F32 R46, -RZ, R46.H1_H1 ;  /* 0x3000002eff2e7230 */ /* 0x000fe20000004100 */
[----:B------:R-:W-:Y:S01]  /*6dc0*/  F2FP.F16.E4M3.UNPACK_B R54, R75 ;  /* 0x0000004bff36723e */ /* 0x000fe200020006ff */
[--C-:B------:R-:W-:Y:S01]  /*6dd0*/  HADD2.F32 R49, -RZ, R50.reuse.H0_H0 ;  /* 0x20000032ff317230 */ /* 0x100fe20000004100 */
[----:B----4-:R-:W-:Y:S01]  /*6de0*/  F2FP.F16.E4M3.UNPACK_B R58, R76 ;  /* 0x0000004cff3a723e */ /* 0x010fe200020006ff */
[----:B------:R-:W-:Y:S01]  /*6df0*/  HADD2.F32 R50, -RZ, R50.H1_H1 ;  /* 0x30000032ff327230 */ /* 0x000fe20000004100 */
[----:B------:R-:W-:Y:S01]  /*6e00*/  F2FP.F16.E4M3.UNPACK_B R62, R77 ;  /* 0x0000004dff3e723e */ /* 0x000fe200020006ff */
[--C-:B------:R-:W-:Y:S01]  /*6e10*/  HADD2.F32 R53, -RZ, R54.reuse.H0_H0 ;  /* 0x20000036ff357230 */ /* 0x100fe20000004100 */
[----:B------:R-:W-:Y:S01]  /*6e20*/  F2FP.F16.E4M3.UNPACK_B R66, R78 ;  /* 0x0000004eff42723e */ /* 0x000fe200020006ff */
[----:B------:R-:W-:Y:S01]  /*6e30*/  HADD2.F32 R54, -RZ, R54.H1_H1 ;  /* 0x30000036ff367230 */ /* 0x000fe20000004100 */
[----:B------:R-:W-:Y:S01]  /*6e40*/  F2FP.F16.E4M3.UNPACK_B R69, R79 ;  /* 0x0000004fff45723e */ /* 0x000fe200020006ff */
[--C-:B------:R-:W-:Y:S01]  /*6e50*/  HADD2.F32 R57, -RZ, R58.reuse.H0_H0 ;  /* 0x2000003aff397230 */ /* 0x100fe20000004100 */
[----:B------:R-:W-:Y:S01]  /*6e60*/  F2FP.F16.E4M3.UNPACK_B R75, R75.H1 ;  /* 0x0000004bff4b723e */ /* 0x000fe200030006ff */
[----:B------:R-:W-:Y:S01]  /*6e70*/  UIADD3 UR4, UPT, UPT, UR5, 0xc0, URZ ;  /* 0x000000c005047890 */ /* 0x000fe2000fffe0ff */
[----:B------:R-:W-:Y:S01]  /*6e80*/  HADD2.F32 R59, -RZ, R58.H1_H1 ;  /* 0x3000003aff3b7230 */ /* 0x000fe20000004100 */
[----:B------:R-:W-:Y:S01]  /*6e90*/  F2FP.F16.E4M3.UNPACK_B R76, R76.H1 ;  /* 0x0000004cff4c723e */ /* 0x000fe200030006ff */
[--C-:B------:R-:W-:Y:S01]  /*6ea0*/  HADD2.F32 R61, -RZ, R62.reuse.H0_H0 ;  /* 0x2000003eff3d7230 */ /* 0x100fe20000004100 */
[----:B------:R-:W-:Y:S01]  /*6eb0*/  F2FP.F16.E4M3.UNPACK_B R77, R77.H1 ;  /* 0x0000004dff4d723e */ /* 0x000fe200030006ff */
[----:B------:R-:W-:Y:S01]  /*6ec0*/  HADD2.F32 R62, -RZ, R62.H1_H1 ;  /* 0x3000003eff3e7230 */ /* 0x000fe20000004100 */
[----:B------:R-:W-:Y:S01]  /*6ed0*/  F2FP.F16.E4M3.UNPACK_B R78, R78.H1 ;  /* 0x0000004eff4e723e */ /* 0x000fe200030006ff */
[--C-:B------:R-:W-:Y:S01]  /*6ee0*/  HADD2.F32 R65, -RZ, R66.reuse.H0_H0 ;  /* 0x20000042ff417230 */ /* 0x100fe20000004100 */
[----:B--2---:R-:W-:Y:S01]  /*6ef0*/  UPRMT UR4, UR6, 0x654, UR4 ;  /* 0x0000065406047896 */ /* 0x004fe20008000004 */
        /* <DEDUP_REMOVED lines=8> */
[----:B------:R-:W-:Y:S01]  /*6f80*/  SYNCS.ARRIVE.TRANS64.RED.A1T0 RZ, [UR4], RZ ;  /* 0x000000ffffff79a7 */ /* 0x000fe20008100404 */
        /* <DEDUP_REMOVED lines=15> */
[--C-:B------:R-:W-:Y:S02]  /*7080*/  HADD2.F32 R47, -RZ, R73.reuse.H0_H0 ;  /* 0x20000049ff2f7230 */ /* 0x100fe40000004100 */
[C---:B------:R-:W-:Y:S01]  /*7090*/  FMUL R10, R38.reuse, R10 ;  /* 0x0000000a260a7220 */ /* 0x040fe20000400000 */
[C---:B------:R-:W-:Y:S01]  /*70a0*/  FFMA R6, R41.reuse, R43, R6 ;  /* 0x0000002b29067223 */ /* 0x040fe20000000006 */
[----:B------:R-:W-:Y:S02]  /*70b0*/  HADD2.F32 R48, -RZ, R73.H1_H1 ;  /* 0x30000049ff307230 */ /* 0x000fe40000004100 */
[C---:B------:R-:W-:Y:S01]  /*70c0*/  FFMA R7, R41.reuse, R44, R7 ;  /* 0x0000002c29077223 */ /* 0x040fe20000000007 */
[C---:B------:R-:W-:Y:S01]  /*70d0*/  FFMA R8, R41.reuse, R45, R8 ;  /* 0x0000002d29087223 */ /* 0x040fe20000000008 */
[C---:B------:R-:W-:Y:S01]  /*70e0*/  FFMA R9, R41.reuse, R46, R9 ;  /* 0x0000002e29097223 */ /* 0x040fe20000000009 */
[----:B------:R-:W-:Y:S01]  /*70f0*/  FFMA R10, R41, R47, R10 ;  /* 0x0000002f290a7223 */ /* 0x000fe2000000000a */
[----:B------:R-:W-:Y:S01]  /*7100*/  HADD2.F32 R43, -RZ, R69.H0_H0 ;  /* 0x20000045ff2b7230 */ /* 0x000fe20000004100 */
[----:B-1----:R-:W-:Y:S01]  /*7110*/  F2FP.SATFINITE.E4M3.F32.PACK_AB_MERGE_C R96, R7, R6, RZ ;  /* 0x000000060760723e */ /* 0x002fe200048070ff */
[C---:B------:R-:W-:Y:S01]  /*7120*/  FMUL R11, R38.reuse, R11 ;  /* 0x0000000b260b7220 */ /* 0x040fe20000400000 */
[--C-:B------:R-:W-:Y:S02]  /*7130*/  HADD2.F32 R51, -RZ, R74.reuse.H0_H0 ;  /* 0x2000004aff337230 */ /* 0x100fe40000004100 */
[C---:B------:R-:W-:Y:S01]  /*7140*/  FMUL R14, R38.reuse, R14 ;  /* 0x0000000e260e7220 */ /* 0x040fe20000400000 */
[----:B------:R-:W-:Y:S01]  /*7150*/  HADD2.F32 R52, -RZ, R74.H1_H1 ;  /* 0x3000004aff347230 */ /* 0x000fe20000004100 */
[----:B------:R-:W-:Y:S01]  /*7160*/  F2FP.SATFINITE.E4M3.F32.PACK_AB_MERGE_C R96, R5, R4, R96 ;  /* 0x000000040560723e */ /* 0x000fe20004807060 */
[C---:B------:R-:W-:Y:S01]  /*7170*/  FFMA R11, R41.reuse, R48, R11 ;  /* 0x00000030290b7223 */ /* 0x040fe2000000000b */
[C---:B------:R-:W-:Y:S01]  /*7180*/  FFMA R12, R41.reuse, R49, R12 ;  /* 0x00000031290c7223 */ /* 0x040fe2000000000c */
[C---:B------:R-:W-:Y:S01]  /*7190*/  FFMA R13, R41.reuse, R50, R13 ;  /* 0x00000032290d7223 */ /* 0x040fe2000000000d */
[----:B------:R-:W-:Y:S01]  /*71a0*/  FFMA R14, R41, R51, R14 ;  /* 0x00000033290e7223 */ /* 0x000fe2000000000e */
[C---:B------:R-:W-:Y:S01]  /*71b0*/  FMUL R15, R38.reuse, R15 ;  /* 0x0000000f260f7220 */ /* 0x040fe20000400000 */
[----:B------:R-:W-:Y:S01]  /*71c0*/  F2FP.F16.E4M3.UNPACK_B R79, R79.H1 ;  /* 0x0000004fff4f723e */ /* 0x000fe200030006ff */
[--C-:B------:R-:W-:Y:S01]  /*71d0*/  HADD2.F32 R55, -RZ, R75.reuse.H0_H0 ;  /* 0x2000004bff377230 */ /* 0x100fe20000004100 */
[----:B------:R-:W-:Y:S01]  /*71e0*/  F2FP.SATFINITE.E4M3.F32.PACK_AB_MERGE_C R97, R11, R10, RZ ;  /* 0x0000000a0b61723e */ /* 0x000fe200048070ff */
[C---:B------:R-:W-:Y:S01]  /*71f0*/  FFMA R15, R41.reuse, R52, R15 ;  /* 0x00000034290f7223 */ /* 0x040fe2000000000f */
[C---:B------:R-:W-:Y:S01]  /*7200*/  FFMA R16, R41.reuse, R53, R16 ;  /* 0x0000003529107223 */ /* 0x040fe20000000010 */
[----:B------:R-:W-:Y:S01]  /*7210*/  FFMA R17, R41, R54, R17 ;  /* 0x0000003629117223 */ /* 0x000fe20000000011 */
[----:B------:R-:W-:Y:S01]  /*7220*/  F2FP.SATFINITE.E4M3.F32.PACK_AB_MERGE_C R97, R9, R8, R97 ;  /* 0x000000080961723e */ /* 0x000fe20004807061 */
[----:B------:R-:W-:Y:S01]  /*7230*/  HADD2.F32 R56, -RZ, R75.H1_H1 ;  /* 0x3000004bff387230 */ /* 0x000fe20000004100 */
[----:B------:R-:W-:Y:S01]  /*7240*/  F2FP.SATFINITE.E4M3.F32.PACK_AB_MERGE_C R98, R15, R14, RZ ;  /* 0x0000000e0f62723e */ /* 0x000fe200048070ff */
[C---:B------:R-:W-:Y:S01]  /*7250*/  FMUL R18, R38.reuse, R18 ;  /* 0x0000001226127220 */ /* 0x040fe20000400000 */
[C---:B------:R-:W-:Y:S01]  /*7260*/  FMUL R19, R38.reuse, R19 ;  /* 0x0000001326137220 */ /* 0x040fe20000400000 */
[--C-:B------:R-:W-:Y:S02]  /*7270*/  HADD2.F32 R58, -RZ, R76.reuse.H0_H0 ;  /* 0x2000004cff3a7230 */ /* 0x100fe40000004100 */
[C---:B------:R-:W-:Y:S01]  /*7280*/  FMUL R3, R38.reuse, R22 ;  /* 0x0000001626037220 */ /* 0x040fe20000400000 */
[C---:B------:R-:W-:Y:S01]  /*7290*/  FFMA R18, R41.reuse, R55, R18 ;  /* 0x0000003729127223 */ /* 0x040fe20000000012 */
[----:B------:R-:W-:Y:S02]  /*72a0*/  HADD2.F32 R60, -RZ, R76.H1_H1 ;  /* 0x3000004cff3c7230 */ /* 0x000fe40000004100 */
        /* <DEDUP_REMOVED lines=42> */
[----:B------:R-:W-:Y:S03]  /*7550*/  IADD3 R70, PT, PT, R36, 0x1, RZ ;  /* 0x0000000124467810 */ /* 0x000fe60007ffe0ff */
        /* <DEDUP_REMOVED lines=10> */
[----:B------:R-:W-:Y:S02]  /*7600*/  UIADD3 UR9, UPT, UPT, UR49, 0x40, URZ ;  /* 0x0000004031097890 */ /* 0x000fe4000fffe0ff */
[----:B------:R-:W-:Y:S01]  /*7610*/  UIADD3 UR8, UPT, UPT, UR44, 0x3200, URZ ;  /* 0x000032002c087890 */ /* 0x000fe2000fffe0ff */
[----:B------:R-:W-:Y:S01]  /*7620*/  UMOV UR10, UR50 ;  /* 0x00000032000a7c82 */ /* 0x000fe20008000000 */
[----:B------:R-:W-:Y:S01]  /*7630*/  UMOV UR11, UR36 ;  /* 0x00000024000b7c82 */ /* 0x000fe20008000000 */
[----:B--2---:R-:W-:Y:S04]  /*7640*/  UIADD3 UR4, UP0, UPT, UR6, 0x680, URZ ;  /* 0x0000068006047890 */ /* 0x004fe8000ff1e0ff */
[----:B------:R-:W-:Y:S09]  /*7650*/  UIADD3.X UR5, UPT, UPT, URZ, UR7, URZ, UP0, !UPT ;  /* 0x00000007ff057290 */ /* 0x000ff200087fe4ff */
[----:B------:R2:W-:Y:S01]  /*7660*/  UTMASTG.3D [UR8], [UR4] ;  /* 0x00000008040073b5 */ /* 0x0005e20008010000 */
[----:B------:R0:W-:Y:S01]  /*7670*/  UTMACMDFLUSH ;  /* 0x00000000000079b7 */ /* 0x0001e20000000000 */
[----:B--2---:R-:W-:Y:S04]  /*7680*/  DEPBAR.LE SB0, 0x1 ;  /* 0x000080400000791a */ /* 0x004fe80000000000 */
.L_x_111:
[----:B------:R-:W-:Y:S05]  /*7690*/  BSYNC.RECONVERGENT B0 ;  /* 0x0000000000007941 */ /* 0x000fea0003800200 */
.L_x_110:
[----:B------:R-:W-:Y:S01]  /*76a0*/  BAR.SYNC.DEFER_BLOCKING 0x1, 0x80 ;  /* 0x0042000000007b1d */ /* 0x000fe20000010000 */
[----:B------:R-:W-:Y:S01]  /*76b0*/  ISETP.NE.AND P0, PT, R87, 0x2, PT ;  /* 0x000000025700780c */ /* 0x000fe20003f05270 */
[----:B------:R-:W-:Y:S01]  /*76c0*/  UISETP.NE.AND UP0, UPT, UR45, URZ, UPT ;  /* 0x000000ff2d00728c */ /* 0x000fe2000bf05270 */
[----:B------:R-:W-:Y:S01]  /*76d0*/  ISETP.NE.AND P1, PT, R70, 0x4, PT ;  /* 0x000000044600780c */ /* 0x000fe20003f25270 */
[----:B------:R-:W-:Y:S01]  /*76e0*/  UIADD3 UR20, UPT, UPT, UR37, UR59, URZ ;  /* 0x0000003b25147290 */ /* 0x000fe2000fffe0ff */
[----:B------:R-:W-:Y:S01]  /*76f0*/  SEL R0, RZ, 0x1, P0 ;  /* 0x00000001ff007807 */ /* 0x000fe20000000000 */
[----:B------:R-:W-:Y:S01]  /*7700*/  UIADD3 UR16, UPT, UPT, UR38, UR62, URZ ;  /* 0x0000003e26107290 */ /* 0x000fe2000fffe0ff */
[----:B------:R-:W-:Y:S02]  /*7710*/  SEL R3, RZ, 0x1, P1 ;  /* 0x00000001ff037807 */ /* 0x000fe40000800000 */
[----:B------:R-:W-:Y:S02]  /*7720*/  LOP3.LUT R91, R91, R0, RZ, 0x3c, !PT ;  /* 0x000000005b5b7212 */ /* 0x000fe400078e3cff */
[----:B------:R-:W-:Y:S02]  /*7730*/  LOP3.LUT R92, R92, R3, RZ, 0x3c, !PT ;  /* 0x000000035c5c7212 */ /* 0x000fe400078e3cff */
[----:B------:R-:W-:Y:S02]  /*7740*/  SEL R87, R87, RZ, P0 ;  /* 0x000000ff57577207 */ /* 0x000fe40000000000 */
[----:B------:R-:W-:Y:S01]  /*7750*/  SEL R36, R70, RZ, P1 ;  /* 0x000000ff46247207 */ /* 0x000fe20000800000 */
[----:B------:R-:W-:Y:S01]  /*7760*/  UMOV UR36, UR58 ;  /* 0x0000003a00247c82 */ /* 0x000fe20008000000 */
[----:B------:R-:W-:Y:S05]  /*7770*/  BRA.U UP0, `(.L_x_112) ;  /* 0xffffffd500987547 */ /* 0x000fea000b83ffff */
[----:B------:R-:W-:Y:S05]  /*7780*/  EXIT ;  /* 0x000000000000794d */ /* 0x000fea0003800000 */
.L_x_24:
[----:B--2---:R2:W3:Y:S02]  /*7790*/  SYNCS.PHASECHK.TRANS64.TRYWAIT P0, [R0+URZ+0xf0], R3 ;  /* 0x0000f003000075a7 */ /* 0x0044e400080011ff */
[----:B---3--:R-:W-:Y:S05]  /*77a0*/  @!P0 NANOSLEEP.SYNCS 0x989680 ;  /* 0x009896800000895d */ /* 0x008fea0003900000 */
[----:B------:R-:W3:Y:S02]  /*77b0*/  @!P0 SYNCS.PHASECHK.TRANS64 P0, [R0+URZ+0xf0], R3 ;  /* 0x0000f003000085a7 */ /* 0x000ee400080010ff */
[----:B---3--:R-:W-:Y:S05]  /*77c0*/  @!P0 BRA `(.L_x_24) ;  /* 0xfffffffc00f08947 */ /* 0x008fea000383ffff */
[----:B------:R-:W-:Y:S05]  /*77d0*/  BRA `(.L_x_113) ;  /* 0xffffffa0002c7947 */ /* 0x000fea000383ffff */
.L_x_27:
[----:B--2---:R-:W-:-:S07]  /*77e0*/  MOV R0, UR33 ;  /* 0x0000002100007c02 */ /* 0x004fce0008000f00 */
.L_x_114:
[----:B--2---:R2:W3:Y:S02]  /*77f0*/  SYNCS.PHASECHK.TRANS64.TRYWAIT P0, [R0+URZ+0x28], R3 ;  /* 0x00002803000075a7 */ /* 0x0044e400080011ff */
[----:B---3--:R-:W-:Y:S05]  /*7800*/  @!P0 NANOSLEEP.SYNCS 0x989680 ;  /* 0x009896800000895d */ /* 0x008fea0003900000 */
[----:B------:R-:W3:Y:S02]  /*7810*/  @!P0 SYNCS.PHASECHK.TRANS64 P0, [R0+URZ+0x28], R3 ;  /* 0x00002803000085a7 */ /* 0x000ee400080010ff */
[----:B---3--:R-:W-:Y:S05]  /*7820*/  @!P0 BRA `(.L_x_114) ;  /* 0xfffffffc00f08947 */ /* 0x008fea000383ffff */
[----:B------:R-:W-:Y:S05]  /*7830*/  BRA `(.L_x_26) ;  /* 0xffffffa0006c7947 */ /* 0x000fea000383ffff */
.L_x_34:
[----:B-1----:R-:W-:-:S07]  /*7840*/  MOV R0, UR17 ;  /* 0x0000001100007c02 */ /* 0x002fce0008000f00 */
.L_x_115:
[----:B-1----:R1:W2:Y:S02]  /*7850*/  SYNCS.PHASECHK.TRANS64.TRYWAIT P0, [R0+URZ+0x28], R3 ;  /* 0x00002803000075a7 */ /* 0x0022a400080011ff */
[----:B--2---:R-:W-:Y:S05]  /*7860*/  @!P0 NANOSLEEP.SYNCS 0x989680 ;  /* 0x009896800000895d */ /* 0x004fea0003900000 */
[----:B------:R-:W2:Y:S02]  /*7870*/  @!P0 SYNCS.PHASECHK.TRANS64 P0, [R0+URZ+0x28], R3 ;  /* 0x00002803000085a7 */ /* 0x000ea400080010ff */
[----:B--2---:R-:W-:Y:S05]  /*7880*/  @!P0 BRA `(.L_x_115) ;  /* 0xfffffffc00f08947 */ /* 0x004fea000383ffff */
[----:B------:R-:W-:Y:S05]  /*7890*/  BRA `(.L_x_33) ;  /* 0xffffffa400287947 */ /* 0x000fea000383ffff */
.L_x_39:
[----:B-1----:R1:W2:Y:S02]  /*78a0*/  SYNCS.PHASECHK.TRANS64.TRYWAIT P0, [R3+URZ+0x80], R0 ;  /* 0x00008000030075a7 */ /* 0x0022a400080011ff */
[----:B--2---:R-:W-:Y:S05]  /*78b0*/  @!P0 NANOSLEEP.SYNCS 0x989680 ;  /* 0x009896800000895d */ /* 0x004fea0003900000 */
[----:B------:R-:W2:Y:S02]  /*78c0*/  @!P0 SYNCS.PHASECHK.TRANS64 P0, [R3+URZ+0x80], R0 ;  /* 0x00008000030085a7 */ /* 0x000ea400080010ff */
[----:B--2---:R-:W-:Y:S05]  /*78d0*/  @!P0 BRA `(.L_x_39) ;  /* 0xfffffffc00f08947 */ /* 0x004fea000383ffff */
[----:B------:R-:W-:Y:S05]  /*78e0*/  BRA `(.L_x_116) ;  /* 0xffffffa400c87947 */ /* 0x000fea000383ffff */
.L_x_43:
[----:B-1----:R-:W-:-:S07]  /*78f0*/  MOV R0, UR4 ;  /* 0x0000000400007c02 */ /* 0x002fce0008000f00 */
.L_x_117:
[----:B-1----:R1:W2:Y:S02]  /*7900*/  SYNCS.PHASECHK.TRANS64.TRYWAIT P0, [R0+URZ], R3 ;  /* 0x00000003000075a7 */ /* 0x0022a400080011ff */
[----:B--2---:R-:W-:Y:S05]  /*7910*/  @!P0 NANOSLEEP.SYNCS 0x989680 ;  /* 0x009896800000895d */ /* 0x004fea0003900000 */
[----:B------:R-:W2:Y:S02]  /*7920*/  @!P0 SYNCS.PHASECHK.TRANS64 P0, [R0+URZ], R3 ;  /* 0x00000003000085a7 */ /* 0x000ea400080010ff */
[----:B--2---:R-:W-:Y:S05]  /*7930*/  @!P0 BRA `(.L_x_117) ;  /* 0xfffffffc00f08947 */ /* 0x004fea000383ffff */
[----:B------:R-:W-:Y:S05]  /*7940*/  BRA `(.L_x_118) ;  /* 0xffffffac006c7947 */ /* 0x000fea000383ffff */
.L_x_44:
[----:B------:R-:W-:-:S07]  /*7950*/  MOV R0, UR5 ;  /* 0x0000000500007c02 */ /* 0x000fce0008000f00 */
.L_x_119:
[----:B-1----:R1:W2:Y:S02]  /*7960*/  SYNCS.PHASECHK.TRANS64.TRYWAIT P0, [R0+URZ], R3 ;  /* 0x00000003000075a7 */ /* 0x0022a400080011ff */
[----:B--2---:R-:W-:Y:S05]  /*7970*/  @!P0 NANOSLEEP.SYNCS 0x989680 ;  /* 0x009896800000895d */ /* 0x004fea0003900000 */
[----:B------:R-:W2:Y:S02]  /*7980*/  @!P0 SYNCS.PHASECHK.TRANS64 P0, [R0+URZ], R3 ;  /* 0x00000003000085a7 */ /* 0x000ea400080010ff */
[----:B--2---:R-:W-:Y:S05]  /*7990*/  @!P0 BRA `(.L_x_119) ;  /* 0xfffffffc00f08947 */ /* 0x004fea000383ffff */
[----:B------:R-:W-:Y:S05]  /*79a0*/  BRA `(.L_x_120) ;  /* 0xffffffac00787947 */ /* 0x000fea000383ffff */
.L_x_45:
[----:B------:R-:W-:-:S07]  /*79b0*/  MOV R0, UR5 ;  /* 0x0000000500007c02 */ /* 0x000fce0008000f00 */
.L_x_121:
[----:B-1----:R1:W2:Y:S02]  /*79c0*/  SYNCS.PHASECHK.TRANS64.TRYWAIT P0, [R0+URZ], R3 ;  /* 0x00000003000075a7 */ /* 0x0022a400080011ff */
[----:B--2---:R-:W-:Y:S05]  /*79d0*/  @!P0 NANOSLEEP.SYNCS 0x989680 ;  /* 0x009896800000895d */ /* 0x004fea0003900000 */
[----:B------:R-:W2:Y:S02]  /*79e0*/  @!P0 SYNCS.PHASECHK.TRANS64 P0, [R0+URZ], R3 ;  /* 0x00000003000085a7 */ /* 0x000ea400080010ff */
[----:B--2---:R-:W-:Y:S05]  /*79f0*/  @!P0 BRA `(.L_x_121) ;  /* 0xfffffffc00f08947 */ /* 0x004fea000383ffff */
[----:B------:R-:W-:Y:S05]  /*7a00*/  BRA `(.L_x_122) ;  /* 0xffffffac00847947 */ /* 0x000fea000383ffff */
.L_x_46:
[----:B------:R-:W-:-:S07]  /*7a10*/  MOV R0, UR5 ;  /* 0x0000000500007c02 */ /* 0x000fce0008000f00 */
.L_x_123:
[----:B-1----:R1:W2:Y:S02]  /*7a20*/  SYNCS.PHASECHK.TRANS64.TRYWAIT P0, [R0+URZ], R3 ;  /* 0x00000003000075a7 */ /* 0x0022a400080011ff */
[----:B--2---:R-:W-:Y:S05]  /*7a30*/  @!P0 NANOSLEEP.SYNCS 0x989680 ;  /* 0x009896800000895d */ /* 0x004fea0003900000 */
[----:B------:R-:W2:Y:S02]  /*7a40*/  @!P0 SYNCS.PHASECHK.TRANS64 P0, [R0+URZ], R3 ;  /* 0x00000003000085a7 */ /* 0x000ea400080010ff */
[----:B--2---:R-:W-:Y:S05]  /*7a50*/  @!P0 BRA `(.L_x_123) ;  /* 0xfffffffc00f08947 */ /* 0x004fea000383ffff */
[----:B------:R-:W-:Y:S05]  /*7a60*/  BRA `(.L_x_124) ;  /* 0xffffffac00907947 */ /* 0x000fea000383ffff */
.L_x_49:
[----:B-1----:R1:W2:Y:S02]  /*7a70*/  SYNCS.PHASECHK.TRANS64.TRYWAIT P0, [R2+URZ+0xe0], R5 ;  /* 0x0000e005020075a7 */ /* 0x0022a400080011ff */
[----:B--2---:R-:W-:Y:S05]  /*7a80*/  @!P0 NANOSLEEP.SYNCS 0x989680 ;  /* 0x009896800000895d */ /* 0x004fea0003900000 */
[----:B------:R-:W2:Y:S02]  /*7a90*/  @!P0 SYNCS.PHASECHK.TRANS64 P0, [R2+URZ+0xe0], R5 ;  /* 0x0000e005020085a7 */ /* 0x000ea400080010ff */
[----:B--2---:R-:W-:Y:S05]  /*7aa0*/  @!P0 BRA `(.L_x_49) ;  /* 0xfffffffc00f08947 */ /* 0x004fea000383ffff */
[----:B------:R-:W-:Y:S05]  /*7ab0*/  BRA `(.L_x_125) ;  /* 0xffffffac00f47947 */ /* 0x000fea000383ffff */
.L_x_50:
[----:B------:R-:W-:-:S07]  /*7ac0*/  MOV R2, UR4 ;  /* 0x0000000400027c02 */ /* 0x000fce0008000f00 */
.L_x_126:
[----:B-1----:R1:W2:Y:S02]  /*7ad0*/  SYNCS.PHASECHK.TRANS64.TRYWAIT P0, [R2+URZ+0x90], R5 ;  /* 0x00009005020075a7 */ /* 0x0022a400080011ff */
[----:B--2---:R-:W-:Y:S05]  /*7ae0*/  @!P0 NANOSLEEP.SYNCS 0x989680 ;  /* 0x009896800000895d */ /* 0x004fea0003900000 */
[----:B------:R-:W2:Y:S02]  /*7af0*/  @!P0 SYNCS.PHASECHK.TRANS64 P0, [R2+URZ+0x90], R5 ;  /* 0x00009005020085a7 */ /* 0x000ea400080010ff */
[----:B--2---:R-:W-:Y:S05]  /*7b00*/  @!P0 BRA `(.L_x_126) ;  /* 0xfffffffc00f08947 */ /* 0x004fea000383ffff */
[----:B------:R-:W-:Y:S05]  /*7b10*/  BRA `(.L_x_127) ;  /* 0xffffffb000047947 */ /* 0x000fea000383ffff */
.L_x_51:
[----:B-1----:R1:W2:Y:S02]  /*7b20*/  SYNCS.PHASECHK.TRANS64.TRYWAIT P1, [R2+URZ+0x80], R5 ;  /* 0x00008005020075a7 */ /* 0x0022a400080211ff */
[----:B--2---:R-:W-:Y:S05]  /*7b30*/  @!P1 NANOSLEEP.SYNCS 0x989680 ;  /* 0x009896800000995d */ /* 0x004fea0003900000 */
[----:B------:R-:W2:Y:S02]  /*7b40*/  @!P1 SYNCS.PHASECHK.TRANS64 P1, [R2+URZ+0x80], R5 ;  /* 0x00008005020095a7 */ /* 0x000ea400080210ff */
[----:B--2---:R-:W-:Y:S05]  /*7b50*/  @!P1 BRA `(.L_x_51) ;  /* 0xfffffffc00f09947 */ /* 0x004fea000383ffff */
[----:B------:R-:W-:Y:S05]  /*7b60*/  BRA `(.L_x_128) ;  /* 0xffffffb000347947 */ /* 0x000fea000383ffff */
.L_x_54:
[----:B------:R-:W-:-:S07]  /*7b70*/  MOV R0, UR4 ;  /* 0x0000000400007c02 */ /* 0x000fce0008000f00 */
.L_x_129:
[----:B-1----:R1:W2:Y:S02]  /*7b80*/  SYNCS.PHASECHK.TRANS64.TRYWAIT P0, [R0+URZ+0x90], R3 ;  /* 0x00009003000075a7 */ /* 0x0022a400080011ff */
[----:B--2---:R-:W-:Y:S05]  /*7b90*/  @!P0 NANOSLEEP.SYNCS 0x989680 ;  /* 0x009896800000895d */ /* 0x004fea0003900000 */
[----:B------:R-:W2:Y:S02]  /*7ba0*/  @!P0 SYNCS.PHASECHK.TRANS64 P0, [R0+URZ+0x90], R3 ;  /* 0x00009003000085a7 */ /* 0x000ea400080010ff */
[----:B--2---:R-:W-:Y:S05]  /*7bb0*/  @!P0 BRA `(.L_x_129) ;  /* 0xfffffffc00f08947 */ /* 0x004fea000383ffff */
[----:B------:R-:W-:Y:S05]  /*7bc0*/  BRA `(.L_x_53) ;  /* 0xffffffb000887947 */ /* 0x000fea000383ffff */
.L_x_61:
[----:B-1----:R1:W2:Y:S02]  /*7bd0*/  SYNCS.PHASECHK.TRANS64.TRYWAIT P1, [R0+URZ+0x80], R5 ;  /* 0x00008005000075a7 */ /* 0x0022a400080211ff */
[----:B--2---:R-:W-:Y:S05]  /*7be0*/  @!P1 NANOSLEEP.SYNCS 0x989680 ;  /* 0x009896800000995d */ /* 0x004fea0003900000 */
[----:B------:R-:W2:Y:S02]  /*7bf0*/  @!P1 SYNCS.PHASECHK.TRANS64 P1, [R0+URZ+0x80], R5 ;  /* 0x00008005000095a7 */ /* 0x000ea400080210ff */
[----:B--2---:R-:W-:Y:S05]  /*7c00*/  @!P1 BRA `(.L_x_61) ;  /* 0xfffffffc00f09947 */ /* 0x004fea000383ffff */
[----:B------:R-:W-:Y:S05]  /*7c10*/  BRA `(.L_x_130) ;  /* 0xffffffb400e87947 */ /* 0x000fea000383ffff */
.L_x_62:
[----:B------:R-:W-:-:S07]  /*7c20*/  MOV R3, UR19 ;  /* 0x0000001300037c02 */ /* 0x000fce0008000f00 */
.L_x_131:
[----:B-1----:R1:W2:Y:S02]  /*7c30*/  SYNCS.PHASECHK.TRANS64.TRYWAIT P0, [R3+URZ+0xc0], R0 ;  /* 0x0000c000030075a7 */ /* 0x0022a400080011ff */
[----:B--2---:R-:W-:Y:S05]  /*7c40*/  @!P0 NANOSLEEP.SYNCS 0x989680 ;  /* 0x009896800000895d */ /* 0x004fea0003900000 */
[----:B------:R-:W2:Y:S02]  /*7c50*/  @!P0 SYNCS.PHASECHK.TRANS64 P0, [R3+URZ+0xc0], R0 ;  /* 0x0000c000030085a7 */ /* 0x000ea400080010ff */
[----:B--2---:R-:W-:Y:S05]  /*7c60*/  @!P0 BRA `(.L_x_131) ;  /* 0xfffffffc00f08947 */ /* 0x004fea000383ffff */
[----:B------:R-:W-:Y:S05]  /*7c70*/  BRA `(.L_x_132) ;  /* 0xffffffb8001c7947 */ /* 0x000fea000383ffff */
.L_x_65:
[----:B------:R-:W-:Y:S07]  /*7c80*/  MOV R0, UR6 ;  /* 0x0000000600007c02 */ /* 0x000fee0008000f00 */
.L_x_133:
[----:B-1----:R1:W2:Y:S02]  /*7c90*/  SYNCS.PHASECHK.TRANS64.TRYWAIT P0, [R0+URZ], R3 ;  /* 0x00000003000075a7 */ /* 0x0022a400080011ff */
[----:B--2---:R-:W-:Y:S05]  /*7ca0*/  @!P0 NANOSLEEP.SYNCS 0x989680 ;  /* 0x009896800000895d */ /* 0x004fea0003900000 */
[----:B------:R-:W2:Y:S02]  /*7cb0*/  @!P0 SYNCS.PHASECHK.TRANS64 P0, [R0+URZ], R3 ;  /* 0x00000003000085a7 */ /* 0x000ea400080010ff */
[----:B--2---:R-:W-:Y:S05]  /*7cc0*/  @!P0 BRA `(.L_x_133) ;  /* 0xfffffffc00f08947 */ /* 0x004fea000383ffff */
[----:B------:R-:W-:Y:S05]  /*7cd0*/  BRA `(.L_x_64) ;  /* 0xffffffb800547947 */ /* 0x000fea000383ffff */
.L_x_68:
[----:B------:R-:W-:-:S07]  /*7ce0*/  MOV R0, UR4 ;  /* 0x0000000400007c02 */ /* 0x000fce0008000f00 */
.L_x_134:
[----:B--2---:R2:W4:Y:S02]  /*7cf0*/  SYNCS.PHASECHK.TRANS64.TRYWAIT P0, [R0+URZ], R3 ;  /* 0x00000003000075a7 */ /* 0x00452400080011ff */
[----:B----4-:R-:W-:Y:S05]  /*7d00*/  @!P0 NANOSLEEP.SYNCS 0x989680 ;  /* 0x009896800000895d */ /* 0x010fea0003900000 */
[----:B------:R-:W4:Y:S02]  /*7d10*/  @!P0 SYNCS.PHASECHK.TRANS64 P0, [R0+URZ], R3 ;  /* 0x00000003000085a7 */ /* 0x000f2400080010ff */
[----:B----4-:R-:W-:Y:S05]  /*7d20*/  @!P0 BRA `(.L_x_134) ;  /* 0xfffffffc00f08947 */ /* 0x010fea000383ffff */
[----:B------:R-:W-:Y:S05]  /*7d30*/  BRA `(.L_x_135) ;  /* 0xffffffb800f47947 */ /* 0x000fea000383ffff */
.L_x_69:
[----:B------:R-:W-:-:S07]  /*7d40*/  MOV R0, UR5 ;  /* 0x0000000500007c02 */ /* 0x000fce0008000f00 */
.L_x_136:
[----:B-1----:R1:W2:Y:S02]  /*7d50*/  SYNCS.PHASECHK.TRANS64.TRYWAIT P0, [R0+URZ], R3 ;  /* 0x00000003000075a7 */ /* 0x0022a400080011ff */
[----:B--2---:R-:W-:Y:S05]  /*7d60*/  @!P0 NANOSLEEP.SYNCS 0x989680 ;  /* 0x009896800000895d */ /* 0x004fea0003900000 */
[----:B------:R-:W2:Y:S02]  /*7d70*/  @!P0 SYNCS.PHASECHK.TRANS64 P0, [R0+URZ], R3 ;  /* 0x00000003000085a7 */ /* 0x000ea400080010ff */
[----:B--2---:R-:W-:Y:S05]  /*7d80*/  @!P0 BRA `(.L_x_136) ;  /* 0xfffffffc00f08947 */ /* 0x004fea000383ffff */
[----:B------:R-:W-:Y:S05]  /*7d90*/  BRA `(.L_x_137) ;  /* 0xffffffbc00007947 */ /* 0x000fea000383ffff */
.L_x_70:
[----:B------:R-:W-:-:S07]  /*7da0*/  MOV R0, UR5 ;  /* 0x0000000500007c02 */ /* 0x000fce0008000f00 */
.L_x_138:
[----:B-1----:R1:W2:Y:S02]  /*7db0*/  SYNCS.PHASECHK.TRANS64.TRYWAIT P0, [R0+URZ], R3 ;  /* 0x00000003000075a7 */ /* 0x0022a400080011ff */
[----:B--2---:R-:W-:Y:S05]  /*7dc0*/  @!P0 NANOSLEEP.SYNCS 0x989680 ;  /* 0x009896800000895d */ /* 0x004fea0003900000 */
[----:B------:R-:W2:Y:S02]  /*7dd0*/  @!P0 SYNCS.PHASECHK.TRANS64 P0, [R0+URZ], R3 ;  /* 0x00000003000085a7 */ /* 0x000ea400080010ff */
[----:B--2---:R-:W-:Y:S05]  /*7de0*/  @!P0 BRA `(.L_x_138) ;  /* 0xfffffffc00f08947 */ /* 0x004fea000383ffff */
[----:B------:R-:W-:Y:S05]  /*7df0*/  BRA `(.L_x_139) ;  /* 0xffffffbc000c7947 */ /* 0x000fea000383ffff */
.L_x_71:
[----:B------:R-:W-:-:S07]  /*7e00*/  MOV R0, UR4 ;  /* 0x0000000400007c02 */ /* 0x000fce0008000f00 */
.L_x_140:
[----:B-1----:R1:W2:Y:S02]  /*7e10*/  SYNCS.PHASECHK.TRANS64.TRYWAIT P0, [R0+URZ], R3 ;  /* 0x00000003000075a7 */ /* 0x0022a400080011ff */
[----:B--2---:R-:W-:Y:S05]  /*7e20*/  @!P0 NANOSLEEP.SYNCS 0x989680 ;  /* 0x009896800000895d */ /* 0x004fea0003900000 */
[----:B------:R-:W2:Y:S02]  /*7e30*/  @!P0 SYNCS.PHASECHK.TRANS64 P0, [R0+URZ], R3 ;  /* 0x00000003000085a7 */ /* 0x000ea400080010ff */
[----:B--2---:R-:W-:Y:S05]  /*7e40*/  @!P0 BRA `(.L_x_140) ;  /* 0xfffffffc00f08947 */ /* 0x004fea000383ffff */
[----:B------:R-:W-:Y:S05]  /*7e50*/  BRA `(.L_x_141) ;  /* 0xffffffbc00187947 */ /* 0x000fea000383ffff */
.L_x_76:
[----:B--2---:R2:W4:Y:S02]  /*7e60*/  SYNCS.PHASECHK.TRANS64.TRYWAIT P0, [R12+URZ+0x80], R9 ;  /* 0x000080090c0075a7 */ /* 0x00452400080011ff */
[----:B----4-:R-:W-:Y:S05]  /*7e70*/  @!P0 NANOSLEEP.SYNCS 0x989680 ;  /* 0x009896800000895d */ /* 0x010fea0003900000 */
[----:B------:R-:W4:Y:S02]  /*7e80*/  @!P0 SYNCS.PHASECHK.TRANS64 P0, [R12+URZ+0x80], R9 ;  /* 0x000080090c0085a7 */ /* 0x000f2400080010ff */
[----:B----4-:R-:W-:Y:S05]  /*7e90*/  @!P0 BRA `(.L_x_76) ;  /* 0xfffffffc00f08947 */ /* 0x010fea000383ffff */
[----:B------:R-:W-:Y:S05]  /*7ea0*/  BRA `(.L_x_142) ;  /* 0xffffffc000387947 */ /* 0x000fea000383ffff */
.L_x_79:
[----:B------:R-:W-:Y:S07]  /*7eb0*/  MOV R0, UR21 ;  /* 0x0000001500007c02 */ /* 0x000fee0008000f00 */
.L_x_143:
[----:B--2---:R2:W3:Y:S02]  /*7ec0*/  SYNCS.PHASECHK.TRANS64.TRYWAIT P2, [R0+URZ+0x78], R11 ;  /* 0x0000780b000075a7 */ /* 0x0044e400080411ff */
[----:B---3--:R-:W-:Y:S05]  /*7ed0*/  @!P2 NANOSLEEP.SYNCS 0x989680 ;  /* 0x009896800000a95d */ /* 0x008fea0003900000 */
[----:B------:R-:W3:Y:S02]  /*7ee0*/  @!P2 SYNCS.PHASECHK.TRANS64 P2, [R0+URZ+0x78], R11 ;  /* 0x0000780b0000a5a7 */ /* 0x000ee400080410ff */
[----:B---3--:R-:W-:Y:S05]  /*7ef0*/  @!P2 BRA `(.L_x_143) ;  /* 0xfffffffc00f0a947 */ /* 0x008fea000383ffff */
[----:B------:R-:W-:Y:S05]  /*7f00*/  BRA `(.L_x_78) ;  /* 0xffffffc400a07947 */ /* 0x000fea000383ffff */
.L_x_82:
[----:B--2---:R-:W-:Y:S07]  /*7f10*/  MOV R0, UR21 ;  /* 0x0000001500007c02 */ /* 0x004fee0008000f00 */
.L_x_144:
[----:B--2---:R2:W3:Y:S02]  /*7f20*/  SYNCS.PHASECHK.TRANS64.TRYWAIT P0, [R0+URZ+0x60], R9 ;  /* 0x00006009000075a7 */ /* 0x0044e400080011ff */
[----:B---3--:R-:W-:Y:S05]  /*7f30*/  @!P0 NANOSLEEP.SYNCS 0x989680 ;  /* 0x009896800000895d */ /* 0x008fea0003900000 */
[----:B------:R-:W3:Y:S02]  /*7f40*/  @!P0 SYNCS.PHASECHK.TRANS64 P0, [R0+URZ+0x60], R9 ;  /* 0x00006009000085a7 */ /* 0x000ee400080010ff */
[----:B---3--:R-:W-:Y:S05]  /*7f50*/  @!P0 BRA `(.L_x_144) ;  /* 0xfffffffc00f08947 */ /* 0x008fea000383ffff */
[----:B------:R-:W-:Y:S05]  /*7f60*/  BRA `(.L_x_145) ;  /* 0xffffffc400fc7947 */ /* 0x000fea000383ffff */
.L_x_83:
[----:B------:R-:W-:Y:S07]  /*7f70*/  MOV R0, UR21 ;  /* 0x0000001500007c02 */ /* 0x000fee0008000f00 */
.L_x_146:
[----:B--2---:R2:W3:Y:S02]  /*7f80*/  SYNCS.PHASECHK.TRANS64.TRYWAIT P0, [R0+URZ+0x68], R9 ;  /* 0x00006809000075a7 */ /* 0x0044e400080011ff */
[----:B---3--:R-:W-:Y:S05]  /*7f90*/  @!P0 NANOSLEEP.SYNCS 0x989680 ;  /* 0x009896800000895d */ /* 0x008fea0003900000 */
[----:B------:R-:W3:Y:S02]  /*7fa0*/  @!P0 SYNCS.PHASECHK.TRANS64 P0, [R0+URZ+0x68], R9 ;  /* 0x00006809000085a7 */ /* 0x000ee400080010ff */
[----:B---3--:R-:W-:Y:S05]  /*7fb0*/  @!P0 BRA `(.L_x_146) ;  /* 0xfffffffc00f08947 */ /* 0x008fea000383ffff */
[----:B------:R-:W-:Y:S05]  /*7fc0*/  BRA `(.L_x_147) ;  /* 0xffffffc800347947 */ /* 0x000fea000383ffff */
.L_x_85:
[----:B------:R-:W-:-:S07]  /*7fd0*/  MOV R0, UR21 ;  /* 0x0000001500007c02 */ /* 0x000fce0008000f00 */
.L_x_148:
[----:B---3--:R3:W4:Y:S02]  /*7fe0*/  SYNCS.PHASECHK.TRANS64.TRYWAIT P0, [R0+URZ+0x60], R3 ;  /* 0x00006003000075a7 */ /* 0x00872400080011ff */
[----:B----4-:R-:W-:Y:S05]  /*7ff0*/  @!P0 NANOSLEEP.SYNCS 0x989680 ;  /* 0x009896800000895d */ /* 0x010fea0003900000 */
[----:B------:R-:W4:Y:S02]  /*8000*/  @!P0 SYNCS.PHASECHK.TRANS64 P0, [R0+URZ+0x60], R3 ;  /* 0x00006003000085a7 */ /* 0x000f2400080010ff */
[----:B----4-:R-:W-:Y:S05]  /*8010*/  @!P0 BRA `(.L_x_148) ;  /* 0xfffffffc00f08947 */ /* 0x010fea000383ffff */
[----:B------:R-:W-:Y:S05]  /*8020*/  BRA `(.L_x_149) ;  /* 0xffffffc800a47947 */ /* 0x000fea000383ffff */
.L_x_87:
[----:B-1----:R1:W2:Y:S02]  /*8030*/  SYNCS.PHASECHK.TRANS64.TRYWAIT P0, [R3+URZ+0x80], R0 ;  /* 0x00008000030075a7 */ /* 0x0022a400080011ff */
[----:B--2---:R-:W-:Y:S05]  /*8040*/  @!P0 NANOSLEEP.SYNCS 0x989680 ;  /* 0x009896800000895d */ /* 0x004fea0003900000 */
[----:B------:R-:W2:Y:S02]  /*8050*/  @!P0 SYNCS.PHASECHK.TRANS64 P0, [R3+URZ+0x80], R0 ;  /* 0x00008000030085a7 */ /* 0x000ea400080010ff */
[----:B--2---:R-:W-:Y:S05]  /*8060*/  @!P0 BRA `(.L_x_87) ;  /* 0xfffffffc00f08947 */ /* 0x004fea000383ffff */
[----:B------:R-:W-:Y:S05]  /*8070*/  BRA `(.L_x_150) ;  /* 0xffffffcc006c7947 */ /* 0x000fea000383ffff */
.L_x_98:
[----:B--2---:R2:W1:Y:S02]  /*8080*/  SYNCS.PHASECHK.TRANS64.TRYWAIT P1, [R2+URZ+0x50], R5 ;  /* 0x00005005020075a7 */ /* 0x00446400080211ff */
[----:B-1----:R-:W-:Y:S05]  /*8090*/  @!P1 NANOSLEEP.SYNCS 0x989680 ;  /* 0x009896800000995d */ /* 0x002fea0003900000 */
[----:B------:R-:W1:Y:S02]  /*80a0*/  @!P1 SYNCS.PHASECHK.TRANS64 P1, [R2+URZ+0x50], R5 ;  /* 0x00005005020095a7 */ /* 0x000e6400080210ff */
[----:B-1----:R-:W-:Y:S05]  /*80b0*/  @!P1 BRA `(.L_x_98) ;  /* 0xfffffffc00f09947 */ /* 0x002fea000383ffff */
[----:B------:R-:W-:Y:S05]  /*80c0*/  BRA `(.L_x_97) ;  /* 0xffffffd800e07947 */ /* 0x000fea000383ffff */
.L_x_100:
[----:B--2---:R2:W4:Y:S02]  /*80d0*/  SYNCS.PHASECHK.TRANS64.TRYWAIT P0, [R100+URZ+0xa0], R3 ;  /* 0x0000a003640075a7 */ /* 0x00452400080011ff */
[----:B----4-:R-:W-:Y:S05]  /*80e0*/  @!P0 NANOSLEEP.SYNCS 0x989680 ;  /* 0x009896800000895d */ /* 0x010fea0003900000 */
[----:B------:R-:W4:Y:S02]  /*80f0*/  @!P0 SYNCS.PHASECHK.TRANS64 P0, [R100+URZ+0xa0], R3 ;  /* 0x0000a003640085a7 */ /* 0x000f2400080010ff */
[----:B----4-:R-:W-:Y:S05]  /*8100*/  @!P0 BRA `(.L_x_100) ;  /* 0xfffffffc00f08947 */ /* 0x010fea000383ffff */
[----:B------:R-:W-:Y:S05]  /*8110*/  BRA `(.L_x_99) ;  /* 0xffffffdc00307947 */ /* 0x000fea000383ffff */
.L_x_108:
[----:B---3--:R3:W4:Y:S02]  /*8120*/  SYNCS.PHASECHK.TRANS64.TRYWAIT P0, [R109+URZ+0x50], R4 ;  /* 0x000050046d0075a7 */ /* 0x00872400080011ff */
[----:B----4-:R-:W-:Y:S05]  /*8130*/  @!P0 NANOSLEEP.SYNCS 0x989680 ;  /* 0x009896800000895d */ /* 0x010fea0003900000 */
[----:B------:R-:W4:Y:S02]  /*8140*/  @!P0 SYNCS.PHASECHK.TRANS64 P0, [R109+URZ+0x50], R4 ;  /* 0x000050046d0085a7 */ /* 0x000f2400080010ff */
[----:B----4-:R-:W-:Y:S05]  /*8150*/  @!P0 BRA `(.L_x_108) ;  /* 0xfffffffc00f08947 */ /* 0x010fea000383ffff */
[----:B------:R-:W-:Y:S05]  /*8160*/  BRA `(.L_x_107) ;  /* 0xffffffe800247947 */ /* 0x000fea000383ffff */
        .weak           $__internal_0_$__cuda_sm10x_tcgen05_guardrail_trap_col_being_dealloced_not_returned_by_alloc
        .type           $__internal_0_$__cuda_sm10x_tcgen05_guardrail_trap_col_being_dealloced_not_returned_by_alloc,@function
        .size           $__internal_0_$__cuda_sm10x_tcgen05_guardrail_trap_col_being_dealloced_not_returned_by_alloc,($__internal_1_$__cuda_sm10x_tcgen05_guardrail_trap_phase_invalid_during_alloc - $__internal_0_$__cuda_sm10x_tcgen05_guardrail_trap_col_being_dealloced_not_returned_by_alloc)
$__internal_0_$__cuda_sm10x_tcgen05_guardrail_trap_col_being_dealloced_not_returned_by_alloc:
[----:B------:R-:W-:Y:S05]  /*8170*/  BPT.TRAP 0x1 ;  /* 0x000000040000795c */ /* 0x000fea0000300000 */
[----:B------:R-:W-:-:S04]  /*8180*/  HFMA2 R3, -RZ, RZ, 0, 0 ;  /* 0x00000000ff037431 */ /* 0x000fc800000001ff */
[----:B------:R-:W-:Y:S05]  /*8190*/  RET.REL.NODEC R2 `(_ZN7cutlass13device_kernelINS_4gemm6kernel13GemmUniversalIN4cute5tupleIJiiiiEEENS1_10collective13CollectiveMmaINS1_35MainloopSm100TmaUmmaWarpSpecializedILi5ELi2ELi4ENS5_IJNS4_1CILi1EEENSA_ILi2EEESB_EEEEENS5_IJNSA_ILi64EEENSA_ILi128EEENSA_ILi32EEEEEENS_12float_e4m3_tENS5_IJlSB_lEEESJ_SK_NS4_8TiledMMAINS4_8MMA_AtomIJNS4_10MMA_TraitsINS4_19SM100_MMA_F8F6F4_SSEJSJ_SJ_fSF_SG_NS4_17integral_constantINS4_4UMMA5MajorELSR_0EEESS_NSP_INSQ_7ScaleInELST_0EEESU_EEEEEENS4_6LayoutINS5_IJSB_SB_SB_EEENS5_IJNSA_ILi0EEESZ_SZ_EEEEENS5_IJNS4_10UnderscoreES12_S12_EEEEENS4_23SM90_TMA_LOAD_MULTICASTENS4_14ComposedLayoutINS4_7SwizzleILi1ELi4ELi3EEENS4_18smem_ptr_flag_bitsILi8EEENSX_INS5_IJNSA_ILi8EEESH_EEENS5_IJSH_SB_EEEEEEEvNS4_8identityENS4_13SM90_TMA_LOADES1F_vS1G_EENS_8epilogue10collective18CollectiveEpilogueINS1J_23Sm100TmaWarpSpecializedILi2ELi2ELi32ELb0ELb0EEEJSI_NS5_IJNSX_ISF_SB_EES1O_EEESJ_SK_SJ_SK_NS1J_6fusion15FusionCallbacksIS1N_NS1Q_17LinearCombinationISJ_fSJ_fLNS_15FloatRoundStyleE2EEESI_S1P_JEEENS4_5SM1004TMEM4LOAD26SM100_TMEM_LOAD_16dp32b32xES1H_NS16_INS17_ILi2ELi4ELi3EEES1A_NSX_INS5_IJS1B_SF_EEENS5_IJSF_SB_EEEEEEENS4_39AutoVectorizingCopyWithAssumedAlignmentILi128EEENS4_14SM90_TMA_STOREES24_S26_S26_EEEvvEEEEvNT_6ParamsE) ;  /* 0xffffff7c02987950 */ /* 0x000fea0003c3ffff */
        .weak           $__internal_1_$__cuda_sm10x_tcgen05_guardrail_trap_phase_invalid_during_alloc
        .type           $__internal_1_$__cuda_sm10x_tcgen05_guardrail_trap_phase_invalid_during_alloc,@function
        .size           $__internal_1_$__cuda_sm10x_tcgen05_guardrail_trap_phase_invalid_during_alloc,($__internal_2_$__cuda_sm10x_tcgen05_guardrail_trap_unallocated_columns_being_dealloced - $__internal_1_$__cuda_sm10x_tcgen05_guardrail_trap_phase_invalid_during_alloc)
$__internal_1_$__cuda_sm10x_tcgen05_guardrail_trap_phase_invalid_during_alloc:
[----:B------:R-:W-:Y:S05]  /*81a0*/  BPT.TRAP 0x1 ;  /* 0x000000040000795c */ /* 0x000fea0000300000 */
[----:B------:R-:W-:-:S04]  /*81b0*/  MOV R5, 0x0 ;  /* 0x0000000000057802 */ /* 0x000fc80000000f00 */
[----:B------:R-:W-:Y:S05]  /*81c0*/  RET.REL.NODEC R4 `(_ZN7cutlass13device_kernelINS_4gemm6kernel13GemmUniversalIN4cute5tupleIJiiiiEEENS1_10collective13CollectiveMmaINS1_35MainloopSm100TmaUmmaWarpSpecializedILi5ELi2ELi4ENS5_IJNS4_1CILi1EEENSA_ILi2EEESB_EEEEENS5_IJNSA_ILi64EEENSA_ILi128EEENSA_ILi32EEEEEENS_12float_e4m3_tENS5_IJlSB_lEEESJ_SK_NS4_8TiledMMAINS4_8MMA_AtomIJNS4_10MMA_TraitsINS4_19SM100_MMA_F8F6F4_SSEJSJ_SJ_fSF_SG_NS4_17integral_constantINS4_4UMMA5MajorELSR_0EEESS_NSP_INSQ_7ScaleInELST_0EEESU_EEEEEENS4_6LayoutINS5_IJSB_SB_SB_EEENS5_IJNSA_ILi0EEESZ_SZ_EEEEENS5_IJNS4_10UnderscoreES12_S12_EEEEENS4_23SM90_TMA_LOAD_MULTICASTENS4_14ComposedLayoutINS4_7SwizzleILi1ELi4ELi3EEENS4_18smem_ptr_flag_bitsILi8EEENSX_INS5_IJNSA_ILi8EEESH_EEENS5_IJSH_SB_EEEEEEEvNS4_8identityENS4_13SM90_TMA_LOADES1F_vS1G_EENS_8epilogue10collective18CollectiveEpilogueINS1J_23Sm100TmaWarpSpecializedILi2ELi2ELi32ELb0ELb0EEEJSI_NS5_IJNSX_ISF_SB_EES1O_EEESJ_SK_SJ_SK_NS1J_6fusion15FusionCallbacksIS1N_NS1Q_17LinearCombinationISJ_fSJ_fLNS_15FloatRoundStyleE2EEESI_S1P_JEEENS4_5SM1004TMEM4LOAD26SM100_TMEM_LOAD_16dp32b32xES1H_NS16_INS17_ILi2ELi4ELi3EEES1A_NSX_INS5_IJS1B_SF_EEENS5_IJSF_SB_EEEEEEENS4_39AutoVectorizingCopyWithAssumedAlignmentILi128EEENS4_14SM90_TMA_STOREES24_S26_S26_EEEvvEEEEvNT_6ParamsE) ;  /* 0xffffff7c048c7950 */ /* 0x000fea0003c3ffff */
        .weak           $__internal_2_$__cuda_sm10x_tcgen05_guardrail_trap_unallocated_columns_being_dealloced
        .type           $__internal_2_$__cuda_sm10x_tcgen05_guardrail_trap_unallocated_columns_being_dealloced,@function
        .size           $__internal_2_$__cuda_sm10x_tcgen05_guardrail_trap_unallocated_columns_being_dealloced,(.L_x_152 - $__internal_2_$__cuda_sm10x_tcgen05_guardrail_trap_unallocated_columns_being_dealloced)
$__internal_2_$__cuda_sm10x_tcgen05_guardrail_trap_unallocated_columns_being_dealloced:
[----:B------:R-:W-:Y:S05]  /*81d0*/  BPT.TRAP 0x1 ;  /* 0x000000040000795c */ /* 0x000fea0000300000 */
[----:B------:R-:W-:-:S04]  /*81e0*/  HFMA2 R3, -RZ, RZ, 0, 0 ;  /* 0x00000000ff037431 */ /* 0x000fc800000001ff */
[----:B------:R-:W-:Y:S05]  /*81f0*/  RET.REL.NODEC R2 `(_ZN7cutlass13device_kernelINS_4gemm6kernel13GemmUniversalIN4cute5tupleIJiiiiEEENS1_10collective13CollectiveMmaINS1_35MainloopSm100TmaUmmaWarpSpecializedILi5ELi2ELi4ENS5_IJNS4_1CILi1EEENSA_ILi2EEESB_EEEEENS5_IJNSA_ILi64EEENSA_ILi128EEENSA_ILi32EEEEEENS_12float_e4m3_tENS5_IJlSB_lEEESJ_SK_NS4_8TiledMMAINS4_8MMA_AtomIJNS4_10MMA_TraitsINS4_19SM100_MMA_F8F6F4_SSEJSJ_SJ_fSF_SG_NS4_17integral_constantINS4_4UMMA5MajorELSR_0EEESS_NSP_INSQ_7ScaleInELST_0EEESU_EEEEEENS4_6LayoutINS5_IJSB_SB_SB_EEENS5_IJNSA_ILi0EEESZ_SZ_EEEEENS5_IJNS4_10UnderscoreES12_S12_EEEEENS4_23SM90_TMA_LOAD_MULTICASTENS4_14ComposedLayoutINS4_7SwizzleILi1ELi4ELi3EEENS4_18smem_ptr_flag_bitsILi8EEENSX_INS5_IJNSA_ILi8EEESH_EEENS5_IJSH_SB_EEEEEEEvNS4_8identityENS4_13SM90_TMA_LOADES1F_vS1G_EENS_8epilogue10collective18CollectiveEpilogueINS1J_23Sm100TmaWarpSpecializedILi2ELi2ELi32ELb0ELb0EEEJSI_NS5_IJNSX_ISF_SB_EES1O_EEESJ_SK_SJ_SK_NS1J_6fusion15FusionCallbacksIS1N_NS1Q_17LinearCombinationISJ_fSJ_fLNS_15FloatRoundStyleE2EEESI_S1P_JEEENS4_5SM1004TMEM4LOAD26SM100_TMEM_LOAD_16dp32b32xES1H_NS16_INS17_ILi2ELi4ELi3EEES1A_NSX_INS5_IJS1B_SF_EEENS5_IJSF_SB_EEEEEEENS4_39AutoVectorizingCopyWithAssumedAlignmentILi128EEENS4_14SM90_TMA_STOREES24_S26_S26_EEEvvEEEEvNT_6ParamsE) ;  /* 0xffffff7c02807950 */ /* 0x000fea0003c3ffff */
.L_x_151:
[----:B------:R-:W-:-:S00]  /*8200*/  BRA `(.L_x_151) ;  /* 0xfffffffc00fc7947 */ /* 0x000fc0000383ffff */
[----:B------:R-:W-:-:S00]  /*8210*/  NOP ;  /* 0x0000000000007918 */ /* 0x000fc00000000000 */
        /* <DEDUP_REMOVED lines=14> */
.L_x_152:


//--------------------- .nv.global.init           --------------------------
	.section	.nv.global.init,"aw",@progbits
.nv.global.init:
	.type		$str$27,@object
	.size		$str$27,($str$28 - $str$27)
$str$27:
        /*0000*/ 	.byte	0x28, 0x61, 0x64, 0x64, 0x72, 0x65, 0x73, 0x73, 0x20, 0x26, 0x20, 0x6d, 0x61, 0x73, 0x6b, 0x29
        /*0010*/ 	.byte	0x20, 0x3d, 0x3d, 0x20, 0x30, 0x00
	.type		$str$28,@object
	.size		$str$28,($str$26 - $str$28)
$str$28:
        /*0016*/ 	.byte	0x2f, 0x74, 0x6d, 0x70, 0x2f, 0x63, 0x75, 0x74, 0x6c, 0x61, 0x73, 0x73, 0x5f, 0x73, 0x77, 0x65
        /*0026*/ 	.byte	0x65, 0x70, 0x5f, 0x73, 0x72, 0x63, 0x2f, 0x69, 0x6e, 0x63, 0x6c, 0x75, 0x64, 0x65, 0x2f, 0x63
        /*0036*/ 	.byte	0x75, 0x74, 0x65, 0x2f, 0x70, 0x6f, 0x69, 0x6e, 0x74, 0x65, 0x72, 0x5f, 0x66, 0x6c, 0x61, 0x67
        /*0046*/ 	.byte	0x67, 0x65, 0x64, 0x2e, 0x68, 0x70, 0x70, 0x00
	.type		$str$26,@object
	.size		$str$26,($str$25 - $str$26)
$str$26:
        /*004e*/ 	.byte	0x2f, 0x74, 0x6d, 0x70, 0x2f, 0x63, 0x75, 0x74, 0x6c, 0x61, 0x73, 0x73, 0x5f, 0x73, 0x77, 0x65
        /*005e*/ 	.byte	0x65, 0x70, 0x5f, 0x73, 0x72, 0x63, 0x2f, 0x69, 0x6e, 0x63, 0x6c, 0x75, 0x64, 0x65, 0x2f, 0x63
        /*006e*/ 	.byte	0x75, 0x74, 0x65, 0x2f, 0x61, 0x74, 0x6f, 0x6d, 0x2f, 0x63, 0x6f, 0x70, 0x79, 0x5f, 0x74, 0x72
        /*007e*/ 	.byte	0x61, 0x69, 0x74, 0x73, 0x5f, 0x73, 0x6d, 0x31, 0x30, 0x30, 0x2e, 0x68, 0x70, 0x70, 0x00
	.type		$str$25,@object
	.size		$str$25,(__unnamed_1 - $str$25)
$str$25:
        /*008d*/ 	.byte	0x28, 0x28, 0x75, 0x69, 0x6e, 0x74, 0x33, 0x32, 0x5f, 0x74, 0x28, 0x74, 0x68, 0x72, 0x65, 0x61
        /*009d*/ 	.byte	0x64, 0x49, 0x64, 0x78, 0x2e, 0x78, 0x29, 0x20, 0x2f, 0x20, 0x33, 0x32, 0x29, 0x20, 0x25, 0x20
        /*00ad*/ 	.byte	0x34, 0x29, 0x20, 0x3d, 0x3d, 0x20, 0x28, 0x28, 0x28, 0x74, 0x6d, 0x65, 0x6d, 0x5f, 0x61, 0x64
        /*00bd*/ 	.byte	0x64, 0x72, 0x20, 0x3e, 0x3e, 0x20, 0x31, 0x36, 0x29, 0x20, 0x2f, 0x20, 0x33, 0x32, 0x29, 0x20
        /*00cd*/ 	.byte	0x25, 0x20, 0x34, 0x29, 0x00
	.type		__unnamed_1,@object
	.size		__unnamed_1,(__unnamed_2 - __unnamed_1)
__unnamed_1:
        /*00d2*/ 	.byte	0x61, 0x75, 0x74, 0x6f, 0x20, 0x63, 0x75, 0x74, 0x65, 0x3a, 0x3a, 0x61, 0x73, 0x5f, 0x70, 0x6f
        /* <DEDUP_REMOVED lines=24> */
        /*0262*/ 	.byte	0x3c, 0x34, 0x30, 0x39, 0x36, 0x3e, 0x3e, 0x3e, 0x3e, 0x5d, 0x00
	.type		__unnamed_2,@object
	.size		__unnamed_2,(.L_2 - __unnamed_2)
__unnamed_2:
        /* <DEDUP_REMOVED lines=40> */
        /*04ed*/ 	.byte	0x74, 0x65, 0x3a, 0x3a, 0x43, 0x3c, 0x30, 0x3e, 0x3e, 0x3e, 0x3e, 0x5d, 0x00
.L_2:


//--------------------- .nv.shared._ZN7cutlass13device_kernelINS_4gemm6kernel13GemmUniversalIN4cute5tupleIJiiiiEEENS1_10collective13CollectiveMmaINS1_35MainloopSm100TmaUmmaWarpSpecializedILi5ELi2ELi4ENS5_IJNS4_1CILi1EEENSA_ILi2EEESB_EEEEENS5_IJNSA_ILi64EEENSA_ILi128EEENSA_ILi32EEEEEENS_12float_e4m3_tENS5_IJlSB_lEEESJ_SK_NS4_8TiledMMAINS4_8MMA_AtomIJNS4_10MMA_TraitsINS4_19SM100_MMA_F8F6F4_SSEJSJ_SJ_fSF_SG_NS4_17integral_constantINS4_4UMMA5MajorELSR_0EEESS_NSP_INSQ_7ScaleInELST_0EEESU_EEEEEENS4_6LayoutINS5_IJSB_SB_SB_EEENS5_IJNSA_ILi0EEESZ_SZ_EEEEENS5_IJNS4_10UnderscoreES12_S12_EEEEENS4_23SM90_TMA_LOAD_MULTICASTENS4_14ComposedLayoutINS4_7SwizzleILi1ELi4ELi3EEENS4_18smem_ptr_flag_bitsILi8EEENSX_INS5_IJNSA_ILi8EEESH_EEENS5_IJSH_SB_EEEEEEEvNS4_8identityENS4_13SM90_TMA_LOADES1F_vS1G_EENS_8epilogue10collective18CollectiveEpilogueINS1J_23Sm100TmaWarpSpecializedILi2ELi2ELi32ELb0ELb0EEEJSI_NS5_IJNSX_ISF_SB_EES1O_EEESJ_SK_SJ_SK_NS1J_6fusion15FusionCallbacksIS1N_NS1Q_17LinearCombinationISJ_fSJ_fLNS_15FloatRoundStyleE2EEESI_S1P_JEEENS4_5SM1004TMEM4LOAD26SM100_TMEM_LOAD_16dp32b32xES1H_NS16_INS17_ILi2ELi4ELi3EEES1A_NSX_INS5_IJS1B_SF_EEENS5_IJSF_SB_EEEEEEENS4_39AutoVectorizingCopyWithAssumedAlignmentILi128EEENS4_14SM90_TMA_STOREES24_S26_S26_EEEvvEEEEvNT_6ParamsE --------------------------
	.section	.nv.shared._ZN7cutlass13device_kernelINS_4gemm6kernel13GemmUniversalIN4cute5tupleIJiiiiEEENS1_10collective13CollectiveMmaINS1_35MainloopSm100TmaUmmaWarpSpecializedILi5ELi2ELi4ENS5_IJNS4_1CILi1EEENSA_ILi2EEESB_EEEEENS5_IJNSA_ILi64EEENSA_ILi128EEENSA_ILi32EEEEEENS_12float_e4m3_tENS5_IJlSB_lEEESJ_SK_NS4_8TiledMMAINS4_8MMA_AtomIJNS4_10MMA_TraitsINS4_19SM100_MMA_F8F6F4_SSEJSJ_SJ_fSF_SG_NS4_17integral_constantINS4_4UMMA5MajorELSR_0EEESS_NSP_INSQ_7ScaleInELST_0EEESU_EEEEEENS4_6LayoutINS5_IJSB_SB_SB_EEENS5_IJNSA_ILi0EEESZ_SZ_EEEEENS5_IJNS4_10UnderscoreES12_S12_EEEEENS4_23SM90_TMA_LOAD_MULTICASTENS4_14ComposedLayoutINS4_7SwizzleILi1ELi4ELi3EEENS4_18smem_ptr_flag_bitsILi8EEENSX_INS5_IJNSA_ILi8EEESH_EEENS5_IJSH_SB_EEEEEEEvNS4_8identityENS4_13SM90_TMA_LOADES1F_vS1G_EENS_8epilogue10collective18CollectiveEpilogueINS1J_23Sm100TmaWarpSpecializedILi2ELi2ELi32ELb0ELb0EEEJSI_NS5_IJNSX_ISF_SB_EES1O_EEESJ_SK_SJ_SK_NS1J_6fusion15FusionCallbacksIS1N_NS1Q_17LinearCombinationISJ_fSJ_fLNS_15FloatRoundStyleE2EEESI_S1P_JEEENS4_5SM1004TMEM4LOAD26SM100_TMEM_LOAD_16dp32b32xES1H_NS16_INS17_ILi2ELi4ELi3EEES1A_NSX_INS5_IJS1B_SF_EEENS5_IJSF_SB_EEEEEEENS4_39AutoVectorizingCopyWithAssumedAlignmentILi128EEENS4_14SM90_TMA_STOREES24_S26_S26_EEEvvEEEEvNT_6ParamsE,"aw",@nobits
	.sectionflags	@""
	.align	16
	.zero		1024


//--------------------- .nv.shared.reserved.0     --------------------------
	.section	.nv.shared.reserved.0,"aw",@nobits
	.weak		__nv_reservedSMEM_offset_0_alias
	.size		__nv_reservedSMEM_offset_0_alias, 0, 64
	.other		__nv_reservedSMEM_offset_0_alias,@"STO_CUDA_RESERVED_SHARED STV_DEFAULT"
__nv_reservedSMEM_offset_0_alias:
	.zero		0
.nv.shared.reserved.0:
	.zero		64
	.weak		__nv_reservedSMEM_tcgen05_partition
	.type		__nv_reservedSMEM_tcgen05_partition,@object
	.size		__nv_reservedSMEM_tcgen05_partition,(.L_0 - __nv_reservedSMEM_tcgen05_partition)
__nv_reservedSMEM_tcgen05_partition:
	.zero		32
.L_0:


//--------------------- .nv.global                --------------------------
	.section	.nv.global,"aw",@nobits
.nv.global:
	.type		_ZN39_INTERNAL_25e7fe33_4_k_cu_e5f377bf_79944cute1_E,@object
	.size		_ZN39_INTERNAL_25e7fe33_4_k_cu_e5f377bf_79944cute1_E,(_ZN39_INTERNAL_25e7fe33_4_k_cu_e5f377bf_79944cuda3std3__45__cpo6cbeginE - _ZN39_INTERNAL_25e7fe33_4_k_cu_e5f377bf_79944cute1_E)
_ZN39_INTERNAL_25e7fe33_4_k_cu_e5f377bf_79944cute1_E:
	.zero		1
	.type		_ZN39_INTERNAL_25e7fe33_4_k_cu_e5f377bf_79944cuda3std3__45__cpo6cbeginE,@object
	.size		_ZN39_INTERNAL_25e7fe33_4_k_cu_e5f377bf_79944cuda3std3__45__cpo6cbeginE,(_ZN39_INTERNAL_25e7fe33_4_k_cu_e5f377bf_79944cuda3std3__48in_placeE - _ZN39_INTERNAL_25e7fe33_4_k_cu_e5f377bf_79944cuda3std3__45__cpo6cbeginE)
_ZN39_INTERNAL_25e7fe33_4_k_cu_e5f377bf_79944cuda3std3__45__cpo6cbeginE:
	.zero		1
	.type		_ZN39_INTERNAL_25e7fe33_4_k_cu_e5f377bf_79944cuda3std3__48in_placeE,@object
	.size		_ZN39_INTERNAL_25e7fe33_4_k_cu_e5f377bf_79944cuda3std3__48in_placeE,(_ZN39_INTERNAL_25e7fe33_4_k_cu_e5f377bf_79944cuda3std6ranges3__45__cpo9iter_moveE - _ZN39_INTERNAL_25e7fe33_4_k_cu_e5f377bf_79944cuda3std3__48in_placeE)
_ZN39_INTERNAL_25e7fe33_4_k_cu_e5f377bf_79944cuda3std3__48in_placeE:
	.zero		1
	.type		_ZN39_INTERNAL_25e7fe33_4_k_cu_e5f377bf_79944cuda3std6ranges3__45__cpo9iter_moveE,@object
	.size		_ZN39_INTERNAL_25e7fe33_4_k_cu_e5f377bf_79944cuda3std6ranges3__45__cpo9iter_moveE,(_ZN39_INTERNAL_25e7fe33_4_k_cu_e5f377bf_79944cuda3std3__45__cpo5beginE - _ZN39_INTERNAL_25e7fe33_4_k_cu_e5f377bf_79944cuda3std6ranges3__45__cpo9iter_moveE)
_ZN39_INTERNAL_25e7fe33_4_k_cu_e5f377bf_79944cuda3std6ranges3__45__cpo9iter_moveE:
	.zero		1
	.type		_ZN39_INTERNAL_25e7fe33_4_k_cu_e5f377bf_79944cuda3std3__45__cpo5beginE,@object
	.size		_ZN39_INTERNAL_25e7fe33_4_k_cu_e5f377bf_79944cuda3std3__45__cpo5beginE,(_ZN39_INTERNAL_25e7fe33_4_k_cu_e5f377bf_79944cuda3std3__441_GLOBAL__N__25e7fe33_4_k_cu_e5f377bf_79946ignoreE - _ZN39_INTERNAL_25e7fe33_4_k_cu_e5f377bf_79944cuda3std3__45__cpo5beginE)
_ZN39_INTERNAL_25e7fe33_4_k_cu_e5f377bf_79944cuda3std3__45__cpo5beginE:
	.zero		1
	.type		_ZN39_INTERNAL_25e7fe33_4_k_cu_e5f377bf_79944cuda3std3__441_GLOBAL__N__25e7fe33_4_k_cu_e5f377bf_79946ignoreE,@object
	.size		_ZN39_INTERNAL_25e7fe33_4_k_cu_e5f377bf_79944cuda3std3__441_GLOBAL__N__25e7fe33_4_k_cu_e5f377bf_79946ignoreE,(_ZN39_INTERNAL_25e7fe33_4_k_cu_e5f377bf_79944cute7productE - _ZN39_INTERNAL_25e7fe33_4_k_cu_e5f377bf_79944cuda3std3__441_GLOBAL__N__25e7fe33_4_k_cu_e5f377bf_79946ignoreE)
_ZN39_INTERNAL_25e7fe33_4_k_cu_e5f377bf_79944cuda3std3__441_GLOBAL__N__25e7fe33_4_k_cu_e5f377bf_79946ignoreE:
	.zero		1
	.type		_ZN39_INTERNAL_25e7fe33_4_k_cu_e5f377bf_79944cute7productE,@object
	.size		_ZN39_INTERNAL_25e7fe33_4_k_cu_e5f377bf_79944cute7productE,(_ZN39_INTERNAL_25e7fe33_4_k_cu_e5f377bf_79944cuda3std3__45__cpo3endE - _ZN39_INTERNAL_25e7fe33_4_k_cu_e5f377bf_79944cute7productE)
_ZN39_INTERNAL_25e7fe33_4_k_cu_e5f377bf_79944cute7productE:
	.zero		1
	.type		_ZN39_INTERNAL_25e7fe33_4_k_cu_e5f377bf_79944cuda3std3__45__cpo3endE,@object
	.size		_ZN39_INTERNAL_25e7fe33_4_k_cu_e5f377bf_79944cuda3std3__45__cpo3endE,(_ZN39_INTERNAL_25e7fe33_4_k_cu_e5f377bf_79944cuda3std3__419piecewise_constructE - _ZN39_INTERNAL_25e7fe33_4_k_cu_e5f377bf_79944cuda3std3__45__cpo3endE)
_ZN39_INTERNAL_25e7fe33_4_k_cu_e5f377bf_79944cuda3std3__45__cpo3endE:
	.zero		1
	.type		_ZN39_INTERNAL_25e7fe33_4_k_cu_e5f377bf_79944cuda3std3__419piecewise_constructE,@object
	.size		_ZN39_INTERNAL_25e7fe33_4_k_cu_e5f377bf_79944cuda3std3__419piecewise_constructE,(_ZN39_INTERNAL_25e7fe33_4_k_cu_e5f377bf_79944cuda3std3__45__cpo4cendE - _ZN39_INTERNAL_25e7fe33_4_k_cu_e5f377bf_79944cuda3std3__419piecewise_constructE)
_ZN39_INTERNAL_25e7fe33_4_k_cu_e5f377bf_79944cuda3std3__419piecewise_constructE:
	.zero		1
	.type		_ZN39_INTERNAL_25e7fe33_4_k_cu_e5f377bf_79944cuda3std3__45__cpo4cendE,@object
	.size		_ZN39_INTERNAL_25e7fe33_4_k_cu_e5f377bf_79944cuda3std3__45__cpo4cendE,(_ZN39_INTERNAL_25e7fe33_4_k_cu_e5f377bf_79944cuda3std6ranges3__45__cpo4swapE - _ZN39_INTERNAL_25e7fe33_4_k_cu_e5f377bf_79944cuda3std3__45__cpo4cendE)
_ZN39_INTERNAL_25e7fe33_4_k_cu_e5f377bf_79944cuda3std3__45__cpo4cendE:
	.zero		1
	.type		_ZN39_INTERNAL_25e7fe33_4_k_cu_e5f377bf_79944cuda3std6ranges3__45__cpo4swapE,@object
	.size		_ZN39_INTERNAL_25e7fe33_4_k_cu_e5f377bf_79944cuda3std6ranges3__45__cpo4swapE,(.L_10 - _ZN39_INTERNAL_25e7fe33_4_k_cu_e5f377bf_79944cuda3std6ranges3__45__cpo4swapE)
_ZN39_INTERNAL_25e7fe33_4_k_cu_e5f377bf_79944cuda3std6ranges3__45__cpo4swapE:
	.zero		1
.L_10:


//--------------------- .nv.constant0._ZN7cutlass13device_kernelINS_4gemm6kernel13GemmUniversalIN4cute5tupleIJiiiiEEENS1_10collective13CollectiveMmaINS1_35MainloopSm100TmaUmmaWarpSpecializedILi5ELi2ELi4ENS5_IJNS4_1CILi1EEENSA_ILi2EEESB_EEEEENS5_IJNSA_ILi64EEENSA_ILi128EEENSA_ILi32EEEEEENS_12float_e4m3_tENS5_IJlSB_lEEESJ_SK_NS4_8TiledMMAINS4_8MMA_AtomIJNS4_10MMA_TraitsINS4_19SM100_MMA_F8F6F4_SSEJSJ_SJ_fSF_SG_NS4_17integral_constantINS4_4UMMA5MajorELSR_0EEESS_NSP_INSQ_7ScaleInELST_0EEESU_EEEEEENS4_6LayoutINS5_IJSB_SB_SB_EEENS5_IJNSA_ILi0EEESZ_SZ_EEEEENS5_IJNS4_10UnderscoreES12_S12_EEEEENS4_23SM90_TMA_LOAD_MULTICASTENS4_14ComposedLayoutINS4_7SwizzleILi1ELi4ELi3EEENS4_18smem_ptr_flag_bitsILi8EEENSX_INS5_IJNSA_ILi8EEESH_EEENS5_IJSH_SB_EEEEEEEvNS4_8identityENS4_13SM90_TMA_LOADES1F_vS1G_EENS_8epilogue10collective18CollectiveEpilogueINS1J_23Sm100TmaWarpSpecializedILi2ELi2ELi32ELb0ELb0EEEJSI_NS5_IJNSX_ISF_SB_EES1O_EEESJ_SK_SJ_SK_NS1J_6fusion15FusionCallbacksIS1N_NS1Q_17LinearCombinationISJ_fSJ_fLNS_15FloatRoundStyleE2EEESI_S1P_JEEENS4_5SM1004TMEM4LOAD26SM100_TMEM_LOAD_16dp32b32xES1H_NS16_INS17_ILi2ELi4ELi3EEES1A_NSX_INS5_IJS1B_SF_EEENS5_IJSF_SB_EEEEEEENS4_39AutoVectorizingCopyWithAssumedAlignmentILi128EEENS4_14SM90_TMA_STOREES24_S26_S26_EEEvvEEEEvNT_6ParamsE --------------------------
	.section	.nv.constant0._ZN7cutlass13device_kernelINS_4gemm6kernel13GemmUniversalIN4cute5tupleIJiiiiEEENS1_10collective13CollectiveMmaINS1_35MainloopSm100TmaUmmaWarpSpecializedILi5ELi2ELi4ENS5_IJNS4_1CILi1EEENSA_ILi2EEESB_EEEEENS5_IJNSA_ILi64EEENSA_ILi128EEENSA_ILi32EEEEEENS_12float_e4m3_tENS5_IJlSB_lEEESJ_SK_NS4_8TiledMMAINS4_8MMA_AtomIJNS4_10MMA_TraitsINS4_19SM100_MMA_F8F6F4_SSEJSJ_SJ_fSF_SG_NS4_17integral_constantINS4_4UMMA5MajorELSR_0EEESS_NSP_INSQ_7ScaleInELST_0EEESU_EEEEEENS4_6LayoutINS5_IJSB_SB_SB_EEENS5_IJNSA_ILi0EEESZ_SZ_EEEEENS5_IJNS4_10UnderscoreES12_S12_EEEEENS4_23SM90_TMA_LOAD_MULTICASTENS4_14ComposedLayoutINS4_7SwizzleILi1ELi4ELi3EEENS4_18smem_ptr_flag_bitsILi8EEENSX_INS5_IJNSA_ILi8EEESH_EEENS5_IJSH_SB_EEEEEEEvNS4_8identityENS4_13SM90_TMA_LOADES1F_vS1G_EENS_8epilogue10collective18CollectiveEpilogueINS1J_23Sm100TmaWarpSpecializedILi2ELi2ELi32ELb0ELb0EEEJSI_NS5_IJNSX_ISF_SB_EES1O_EEESJ_SK_SJ_SK_NS1J_6fusion15FusionCallbacksIS1N_NS1Q_17LinearCombinationISJ_fSJ_fLNS_15FloatRoundStyleE2EEESI_S1P_JEEENS4_5SM1004TMEM4LOAD26SM100_TMEM_LOAD_16dp32b32xES1H_NS16_INS17_ILi2ELi4ELi3EEES1A_NSX_INS5_IJS1B_SF_EEENS5_IJSF_SB_EEEEEEENS4_39AutoVectorizingCopyWithAssumedAlignmentILi128EEENS4_14SM90_TMA_STOREES24_S26_S26_EEEvvEEEEvNT_6ParamsE,"a",@progbits
	.sectionflags	@""
	.align	4
.nv.constant0._ZN7cutlass13device_kernelINS_4gemm6kernel13GemmUniversalIN4cute5tupleIJiiiiEEENS1_10collective13CollectiveMmaINS1_35MainloopSm100TmaUmmaWarpSpecializedILi5ELi2ELi4ENS5_IJNS4_1CILi1EEENSA_ILi2EEESB_EEEEENS5_IJNSA_ILi64EEENSA_ILi128EEENSA_ILi32EEEEEENS_12float_e4m3_tENS5_IJlSB_lEEESJ_SK_NS4_8TiledMMAINS4_8MMA_AtomIJNS4_10MMA_TraitsINS4_19SM100_MMA_F8F6F4_SSEJSJ_SJ_fSF_SG_NS4_17integral_constantINS4_4UMMA5MajorELSR_0EEESS_NSP_INSQ_7ScaleInELST_0EEESU_EEEEEENS4_6LayoutINS5_IJSB_SB_SB_EEENS5_IJNSA_ILi0EEESZ_SZ_EEEEENS5_IJNS4_10UnderscoreES12_S12_EEEEENS4_23SM90_TMA_LOAD_MULTICASTENS4_14ComposedLayoutINS4_7SwizzleILi1ELi4ELi3EEENS4_18smem_ptr_flag_bitsILi8EEENSX_INS5_IJNSA_ILi8EEESH_EEENS5_IJSH_SB_EEEEEEEvNS4_8identityENS4_13SM90_TMA_LOADES1F_vS1G_EENS_8epilogue10collective18CollectiveEpilogueINS1J_23Sm100TmaWarpSpecializedILi2ELi2ELi32ELb0ELb0EEEJSI_NS5_IJNSX_ISF_SB_EES1O_EEESJ_SK_SJ_SK_NS1J_6fusion15FusionCallbacksIS1N_NS1Q_17LinearCombinationISJ_fSJ_fLNS_15FloatRoundStyleE2EEESI_S1P_JEEENS4_5SM1004TMEM4LOAD26SM100_TMEM_LOAD_16dp32b32xES1H_NS16_INS17_ILi2ELi4ELi3EEES1A_NSX_INS5_IJS1B_SF_EEENS5_IJSF_SB_EEEEEEENS4_39AutoVectorizingCopyWithAssumedAlignmentILi128EEENS4_14SM90_TMA_STOREES24_S26_S26_EEEvvEEEEvNT_6ParamsE:
	.zero		2944


//--------------------- SYMBOLS --------------------------

	.type		.nv.reservedSmem.offset0,@object
	.size		.nv.reservedSmem.offset0,0x4
	.type		.nv.reservedSmem.cap,@object
	.size		.nv.reservedSmem.cap,0x4
	.type		__assertfail,@function
